//
// Generated by NVIDIA NVVM Compiler
//
// Compiler Build ID: CL-36424714
// Cuda compilation tools, release 13.0, V13.0.88
// Based on NVVM 20.0.0
//

.version 9.0
.target sm_100
.address_size 64

	// .globl	_Z16persistentKernelPdPViS1_S1_
.extern .func  (.param .b32 func_retval0) vprintf
(
	.param .b64 vprintf_param_0,
	.param .b64 vprintf_param_1
)
;
// _ZZ16persistentKernelPdPViS1_S1_E9lastCycle has been demoted
.global .align 1 .b8 $str[48] = {67, 89, 67, 61, 37, 50, 108, 108, 100, 32, 32, 116, 95, 99, 117, 114, 61, 37, 52, 46, 49, 102, 32, 32, 116, 95, 98, 97, 99, 107, 61, 37, 52, 46, 49, 102, 32, 32, 109, 115, 103, 95, 98, 97, 99, 107, 61};
.global .align 1 .b8 $str$1[3] = {37, 99};
.global .align 1 .b8 $str$2[2] = {10};

.visible .entry _Z16persistentKernelPdPViS1_S1_(
	.param .u64 .ptr .align 1 _Z16persistentKernelPdPViS1_S1__param_0,
	.param .u64 .ptr .align 1 _Z16persistentKernelPdPViS1_S1__param_1,
	.param .u64 .ptr .align 1 _Z16persistentKernelPdPViS1_S1__param_2,
	.param .u64 .ptr .align 1 _Z16persistentKernelPdPViS1_S1__param_3
)
{
	.local .align 8 .b8 	__local_depot0[24];
	.reg .b64 	%SP;
	.reg .b64 	%SPL;
	.reg .pred 	%p<27>;
	.reg .b16 	%rs<39>;
	.reg .b32 	%r<88>;
	.reg .b64 	%rd<65>;
	.reg .b64 	%fd<70>;
	// demoted variable
	.shared .align 4 .u32 _ZZ16persistentKernelPdPViS1_S1_E9lastCycle;
	mov.u64 	%SPL, __local_depot0;
	cvta.local.u64 	%SP, %SPL;
	ld.param.u64 	%rd10, [_Z16persistentKernelPdPViS1_S1__param_0];
	ld.param.u64 	%rd13, [_Z16persistentKernelPdPViS1_S1__param_2];
	cvta.to.global.u64 	%rd1, %rd10;
	cvta.to.global.u64 	%rd2, %rd13;
	mov.u32 	%r1, %tid.x;
	mov.u32 	%r2, %tid.y;
	or.b32  	%r10, %r1, %r2;
	mov.u32 	%r3, %tid.z;
	or.b32  	%r4, %r10, %r3;
	setp.ne.s32 	%p1, %r4, 0;
	@%p1 bra 	$L__BB0_2;
	mov.b32 	%r11, -1;
	st.shared.u32 	[_ZZ16persistentKernelPdPViS1_S1_E9lastCycle], %r11;
$L__BB0_2:
	bar.sync 	0;
	ld.volatile.global.u32 	%r12, [%rd2];
	setp.ne.s32 	%p2, %r12, 0;
	@%p2 bra 	$L__BB0_26;
	mov.u32 	%r5, %ctaid.x;
	mov.u32 	%r13, %ctaid.y;
	mov.u32 	%r14, %ctaid.z;
	mad.lo.s32 	%r15, %r14, 10, %r13;
	mul.lo.s32 	%r16, %r15, 10;
	mul.lo.s32 	%r17, %r3, 10;
	add.s32 	%r18, %r17, %r2;
	mad.lo.s32 	%r19, %r18, 10, %r1;
	cvt.u64.u32 	%rd14, %r19;
	mul.wide.u32 	%rd15, %r16, 1000;
	add.s64 	%rd16, %rd15, %rd14;
	shl.b64 	%rd17, %rd16, 3;
	add.s64 	%rd3, %rd1, %rd17;
	setp.eq.s32 	%p3, %r3, 0;
	add.s32 	%r20, %r17, -10;
	selp.b32 	%r21, 90, %r20, %p3;
	add.s32 	%r22, %r21, %r2;
	mad.lo.s32 	%r23, %r22, 10, %r1;
	cvt.u64.u32 	%rd18, %r23;
	add.s64 	%rd19, %rd15, %rd18;
	shl.b64 	%rd20, %rd19, 3;
	add.s64 	%rd4, %rd1, %rd20;
	cvt.u16.u32 	%rs1, %r3;
	add.s16 	%rs2, %rs1, 8;
	mul.lo.s16 	%rs3, %rs2, 103;
	shr.u16 	%rs4, %rs3, 10;
	mul.lo.s16 	%rs5, %rs4, 10;
	sub.s16 	%rs6, %rs2, %rs5;
	mul.lo.s16 	%rs7, %rs6, 10;
	cvt.u32.u16 	%r24, %rs7;
	and.b32  	%r25, %r24, 254;
	add.s32 	%r26, %r2, %r25;
	mad.lo.s32 	%r27, %r26, 10, %r1;
	cvt.u64.u32 	%rd21, %r27;
	add.s64 	%rd22, %rd15, %rd21;
	shl.b64 	%rd23, %rd22, 3;
	add.s64 	%rd5, %rd1, %rd23;
	add.s32 	%r28, %r16, 2;
	mul.wide.u32 	%rd24, %r28, 1000;
	add.s64 	%rd25, %rd24, %rd14;
	shl.b64 	%rd26, %rd25, 3;
	add.s64 	%rd6, %rd1, %rd26;
	or.b32  	%r29, %r13, %r14;
	or.b32  	%r30, %r29, %r1;
	or.b32  	%r31, %r30, %r2;
	or.b32  	%r6, %r31, %r3;
	or.b32  	%r7, %r6, %r5;
	add.s32 	%r32, %r16, 4;
	mul.wide.u32 	%rd27, %r32, 1000;
	add.s64 	%rd28, %rd27, %rd14;
	shl.b64 	%rd29, %rd28, 3;
	add.s64 	%rd7, %rd1, %rd29;
	add.s32 	%r33, %r16, 6;
	mul.wide.u32 	%rd30, %r33, 1000;
	add.s64 	%rd31, %rd30, %rd14;
	shl.b64 	%rd32, %rd31, 3;
	add.s64 	%rd8, %rd1, %rd32;
	add.s32 	%r34, %r16, 8;
	mul.wide.u32 	%rd33, %r34, 1000;
	add.s64 	%rd34, %rd33, %rd14;
	shl.b64 	%rd35, %rd34, 3;
	add.s64 	%rd9, %rd1, %rd35;
$L__BB0_4:
	ld.param.u64 	%rd63, [_Z16persistentKernelPdPViS1_S1__param_1];
	cvta.to.global.u64 	%rd36, %rd63;
	ld.volatile.global.u32 	%r8, [%rd36];
	ld.shared.u32 	%r35, [_ZZ16persistentKernelPdPViS1_S1_E9lastCycle];
	setp.ne.s32 	%p4, %r8, %r35;
	@%p4 bra 	$L__BB0_6;
	bar.sync 	0;
	bra.uni 	$L__BB0_25;
$L__BB0_6:
	setp.eq.s32 	%p5, %r5, 0;
	mul.hi.s32 	%r36, %r8, 1717986919;
	shr.u32 	%r37, %r36, 31;
	shr.s32 	%r38, %r36, 2;
	add.s32 	%r39, %r38, %r37;
	mul.lo.s32 	%r40, %r39, 10;
	sub.s32 	%r9, %r8, %r40;
	@%p5 bra 	$L__BB0_17;
	setp.ne.s32 	%p6, %r3, %r9;
	@%p6 bra 	$L__BB0_16;
	mov.u32 	%r41, %ctaid.y;
	cvt.u16.u32 	%rs8, %r41;
	setp.eq.s16 	%p7, %rs8, 1;
	mov.f64 	%fd69, 0d0000000000000000;
	@%p7 bra 	$L__BB0_11;
	setp.ne.s16 	%p8, %rs8, 0;
	@%p8 bra 	$L__BB0_16;
	cvt.rn.f64.s32 	%fd17, %r8;
	st.global.f64 	[%rd3], %fd17;
	mov.b64 	%rd37, 4607182418800017408;
	st.global.u64 	[%rd3+8000], %rd37;
	mov.b64 	%rd38, 0;
	st.global.u64 	[%rd6], %rd38;
	st.global.u64 	[%rd6+8000], %rd38;
	st.global.u64 	[%rd7], %rd38;
	st.global.u64 	[%rd7+8000], %rd38;
	st.global.u64 	[%rd8], %rd38;
	st.global.u64 	[%rd8+8000], %rd38;
	st.global.u64 	[%rd9], %rd38;
	st.global.u64 	[%rd9+8000], %rd38;
	bra.uni 	$L__BB0_16;
$L__BB0_11:
	ld.global.f64 	%fd1, [%rd3];
	mov.f64 	%fd68, 0d0000000000000000;
	setp.eq.s32 	%p9, %r8, 0;
	@%p9 bra 	$L__BB0_15;
	setp.ne.s32 	%p10, %r8, 1;
	@%p10 bra 	$L__BB0_14;
	ld.global.f64 	%fd9, [%rd4];
	sub.f64 	%fd68, %fd1, %fd9;
	bra.uni 	$L__BB0_15;
$L__BB0_14:
	ld.global.f64 	%fd10, [%rd4];
	ld.global.f64 	%fd11, [%rd5];
	mul.f64 	%fd12, %fd10, 0dC010000000000000;
	fma.rn.f64 	%fd13, %fd1, 0d4008000000000000, %fd12;
	add.f64 	%fd14, %fd11, %fd13;
	mul.f64 	%fd68, %fd14, 0d3FE0000000000000;
	add.f64 	%fd15, %fd10, %fd10;
	sub.f64 	%fd16, %fd1, %fd15;
	add.f64 	%fd69, %fd11, %fd16;
$L__BB0_15:
	st.global.f64 	[%rd3+8000], %fd68;
	st.global.f64 	[%rd6], %fd69;
$L__BB0_16:
	bar.sync 	0;
	bra.uni 	$L__BB0_20;
$L__BB0_17:
	setp.ne.s32 	%p11, %r6, 0;
	setp.lt.s32 	%p12, %r8, 9;
	or.pred  	%p13, %p11, %p12;
	@%p13 bra 	$L__BB0_19;
	ld.param.u64 	%rd62, [_Z16persistentKernelPdPViS1_S1__param_0];
	mul.lo.s32 	%r42, %r9, 100;
	cvt.rn.f64.u32 	%fd18, %r8;
	mov.f64 	%fd19, 0d4000000000000000;
	sub.f64 	%fd20, %fd19, %fd18;
	cvta.to.global.u64 	%rd39, %rd62;
	mul.wide.u32 	%rd40, %r42, 8;
	add.s64 	%rd41, %rd39, %rd40;
	ld.global.f64 	%fd21, [%rd41];
	add.f64 	%fd22, %fd21, 0d0000000000000000;
	ld.global.f64 	%fd23, [%rd41+8000];
	fma.rn.f64 	%fd24, %fd20, %fd23, %fd22;
	ld.global.f64 	%fd25, [%rd41+16000];
	mul.f64 	%fd26, %fd20, %fd20;
	mul.f64 	%fd27, %fd26, 0d3FE0000000000000;
	fma.rn.f64 	%fd28, %fd27, %fd25, %fd24;
	ld.global.f64 	%fd29, [%rd41+24000];
	mul.f64 	%fd30, %fd20, %fd26;
	div.rn.f64 	%fd31, %fd30, 0d4018000000000000;
	fma.rn.f64 	%fd32, %fd31, %fd29, %fd28;
	ld.global.f64 	%fd33, [%rd41+32000];
	mul.f64 	%fd34, %fd20, %fd30;
	div.rn.f64 	%fd35, %fd34, 0d4038000000000000;
	fma.rn.f64 	%fd36, %fd35, %fd33, %fd32;
	ld.global.f64 	%fd37, [%rd41+40000];
	mul.f64 	%fd38, %fd20, %fd34;
	div.rn.f64 	%fd39, %fd38, 0d405E000000000000;
	fma.rn.f64 	%fd40, %fd39, %fd37, %fd36;
	ld.global.f64 	%fd41, [%rd41+48000];
	mul.f64 	%fd42, %fd20, %fd38;
	div.rn.f64 	%fd43, %fd42, 0d4086800000000000;
	fma.rn.f64 	%fd44, %fd43, %fd41, %fd40;
	ld.global.f64 	%fd45, [%rd41+56000];
	mul.f64 	%fd46, %fd20, %fd42;
	div.rn.f64 	%fd47, %fd46, 0d40B3B00000000000;
	fma.rn.f64 	%fd48, %fd47, %fd45, %fd44;
	ld.global.f64 	%fd49, [%rd41+64000];
	mul.f64 	%fd50, %fd20, %fd46;
	div.rn.f64 	%fd51, %fd50, 0d40E3B00000000000;
	fma.rn.f64 	%fd52, %fd51, %fd49, %fd48;
	ld.global.f64 	%fd53, [%rd41+72000];
	mul.f64 	%fd54, %fd20, %fd50;
	div.rn.f64 	%fd55, %fd54, 0d4116260000000000;
	fma.rn.f64 	%fd56, %fd55, %fd53, %fd52;
	cvt.s64.s32 	%rd42, %r8;
	add.u64 	%rd43, %SP, 0;
	add.u64 	%rd44, %SPL, 0;
	st.local.u64 	[%rd44], %rd42;
	st.local.f64 	[%rd44+8], %fd18;
	st.local.f64 	[%rd44+16], %fd56;
	mov.u64 	%rd45, $str;
	cvta.global.u64 	%rd46, %rd45;
	{ // callseq 0, 0
	.param .b64 param0;
	st.param.b64 	[param0], %rd46;
	.param .b64 param1;
	st.param.b64 	[param1], %rd43;
	.param .b32 retval0;
	call.uni (retval0), 
	vprintf, 
	(
	param0, 
	param1
	);
	ld.param.b32 	%r43, [retval0];
	} // callseq 0
	ld.global.f64 	%fd57, [%rd39+80000];
	cvt.rni.s64.f64 	%rd47, %fd57;
	cvt.u16.u64 	%rs9, %rd47;
	and.b16  	%rs10, %rs9, 255;
	setp.eq.s16 	%p14, %rs10, 0;
	selp.b16 	%rs11, 95, %rs9, %p14;
	cvt.u32.u16 	%r45, %rs11;
	cvt.s32.s8 	%r46, %r45;
	st.local.u32 	[%rd44], %r46;
	mov.u64 	%rd48, $str$1;
	cvta.global.u64 	%rd49, %rd48;
	{ // callseq 1, 0
	.param .b64 param0;
	st.param.b64 	[param0], %rd49;
	.param .b64 param1;
	st.param.b64 	[param1], %rd43;
	.param .b32 retval0;
	call.uni (retval0), 
	vprintf, 
	(
	param0, 
	param1
	);
	ld.param.b32 	%r47, [retval0];
	} // callseq 1
	ld.global.f64 	%fd58, [%rd39+80800];
	cvt.rni.s64.f64 	%rd50, %fd58;
	cvt.u16.u64 	%rs12, %rd50;
	and.b16  	%rs13, %rs12, 255;
	setp.eq.s16 	%p15, %rs13, 0;
	selp.b16 	%rs14, 95, %rs12, %p15;
	cvt.u32.u16 	%r49, %rs14;
	cvt.s32.s8 	%r50, %r49;
	st.local.u32 	[%rd44], %r50;
	{ // callseq 2, 0
	.param .b64 param0;
	st.param.b64 	[param0], %rd49;
	.param .b64 param1;
	st.param.b64 	[param1], %rd43;
	.param .b32 retval0;
	call.uni (retval0), 
	vprintf, 
	(
	param0, 
	param1
	);
	ld.param.b32 	%r51, [retval0];
	} // callseq 2
	ld.global.f64 	%fd59, [%rd39+81600];
	cvt.rni.s64.f64 	%rd51, %fd59;
	cvt.u16.u64 	%rs15, %rd51;
	and.b16  	%rs16, %rs15, 255;
	setp.eq.s16 	%p16, %rs16, 0;
	selp.b16 	%rs17, 95, %rs15, %p16;
	cvt.u32.u16 	%r53, %rs17;
	cvt.s32.s8 	%r54, %r53;
	st.local.u32 	[%rd44], %r54;
	{ // callseq 3, 0
	.param .b64 param0;
	st.param.b64 	[param0], %rd49;
	.param .b64 param1;
	st.param.b64 	[param1], %rd43;
	.param .b32 retval0;
	call.uni (retval0), 
	vprintf, 
	(
	param0, 
	param1
	);
	ld.param.b32 	%r55, [retval0];
	} // callseq 3
	ld.global.f64 	%fd60, [%rd39+82400];
	cvt.rni.s64.f64 	%rd52, %fd60;
	cvt.u16.u64 	%rs18, %rd52;
	and.b16  	%rs19, %rs18, 255;
	setp.eq.s16 	%p17, %rs19, 0;
	selp.b16 	%rs20, 95, %rs18, %p17;
	cvt.u32.u16 	%r57, %rs20;
	cvt.s32.s8 	%r58, %r57;
	st.local.u32 	[%rd44], %r58;
	{ // callseq 4, 0
	.param .b64 param0;
	st.param.b64 	[param0], %rd49;
	.param .b64 param1;
	st.param.b64 	[param1], %rd43;
	.param .b32 retval0;
	call.uni (retval0), 
	vprintf, 
	(
	param0, 
	param1
	);
	ld.param.b32 	%r59, [retval0];
	} // callseq 4
	ld.global.f64 	%fd61, [%rd39+83200];
	cvt.rni.s64.f64 	%rd53, %fd61;
	cvt.u16.u64 	%rs21, %rd53;
	and.b16  	%rs22, %rs21, 255;
	setp.eq.s16 	%p18, %rs22, 0;
	selp.b16 	%rs23, 95, %rs21, %p18;
	cvt.u32.u16 	%r61, %rs23;
	cvt.s32.s8 	%r62, %r61;
	st.local.u32 	[%rd44], %r62;
	{ // callseq 5, 0
	.param .b64 param0;
	st.param.b64 	[param0], %rd49;
	.param .b64 param1;
	st.param.b64 	[param1], %rd43;
	.param .b32 retval0;
	call.uni (retval0), 
	vprintf, 
	(
	param0, 
	param1
	);
	ld.param.b32 	%r63, [retval0];
	} // callseq 5
	ld.global.f64 	%fd62, [%rd39+84000];
	cvt.rni.s64.f64 	%rd54, %fd62;
	cvt.u16.u64 	%rs24, %rd54;
	and.b16  	%rs25, %rs24, 255;
	setp.eq.s16 	%p19, %rs25, 0;
	selp.b16 	%rs26, 95, %rs24, %p19;
	cvt.u32.u16 	%r65, %rs26;
	cvt.s32.s8 	%r66, %r65;
	st.local.u32 	[%rd44], %r66;
	{ // callseq 6, 0
	.param .b64 param0;
	st.param.b64 	[param0], %rd49;
	.param .b64 param1;
	st.param.b64 	[param1], %rd43;
	.param .b32 retval0;
	call.uni (retval0), 
	vprintf, 
	(
	param0, 
	param1
	);
	ld.param.b32 	%r67, [retval0];
	} // callseq 6
	ld.global.f64 	%fd63, [%rd39+84800];
	cvt.rni.s64.f64 	%rd55, %fd63;
	cvt.u16.u64 	%rs27, %rd55;
	and.b16  	%rs28, %rs27, 255;
	setp.eq.s16 	%p20, %rs28, 0;
	selp.b16 	%rs29, 95, %rs27, %p20;
	cvt.u32.u16 	%r69, %rs29;
	cvt.s32.s8 	%r70, %r69;
	st.local.u32 	[%rd44], %r70;
	{ // callseq 7, 0
	.param .b64 param0;
	st.param.b64 	[param0], %rd49;
	.param .b64 param1;
	st.param.b64 	[param1], %rd43;
	.param .b32 retval0;
	call.uni (retval0), 
	vprintf, 
	(
	param0, 
	param1
	);
	ld.param.b32 	%r71, [retval0];
	} // callseq 7
	ld.global.f64 	%fd64, [%rd39+85600];
	cvt.rni.s64.f64 	%rd56, %fd64;
	cvt.u16.u64 	%rs30, %rd56;
	and.b16  	%rs31, %rs30, 255;
	setp.eq.s16 	%p21, %rs31, 0;
	selp.b16 	%rs32, 95, %rs30, %p21;
	cvt.u32.u16 	%r73, %rs32;
	cvt.s32.s8 	%r74, %r73;
	st.local.u32 	[%rd44], %r74;
	{ // callseq 8, 0
	.param .b64 param0;
	st.param.b64 	[param0], %rd49;
	.param .b64 param1;
	st.param.b64 	[param1], %rd43;
	.param .b32 retval0;
	call.uni (retval0), 
	vprintf, 
	(
	param0, 
	param1
	);
	ld.param.b32 	%r75, [retval0];
	} // callseq 8
	ld.global.f64 	%fd65, [%rd39+86400];
	cvt.rni.s64.f64 	%rd57, %fd65;
	cvt.u16.u64 	%rs33, %rd57;
	and.b16  	%rs34, %rs33, 255;
	setp.eq.s16 	%p22, %rs34, 0;
	selp.b16 	%rs35, 95, %rs33, %p22;
	cvt.u32.u16 	%r77, %rs35;
	cvt.s32.s8 	%r78, %r77;
	st.local.u32 	[%rd44], %r78;
	{ // callseq 9, 0
	.param .b64 param0;
	st.param.b64 	[param0], %rd49;
	.param .b64 param1;
	st.param.b64 	[param1], %rd43;
	.param .b32 retval0;
	call.uni (retval0), 
	vprintf, 
	(
	param0, 
	param1
	);
	ld.param.b32 	%r79, [retval0];
	} // callseq 9
	ld.global.f64 	%fd66, [%rd39+87200];
	cvt.rni.s64.f64 	%rd58, %fd66;
	cvt.u16.u64 	%rs36, %rd58;
	and.b16  	%rs37, %rs36, 255;
	setp.eq.s16 	%p23, %rs37, 0;
	selp.b16 	%rs38, 95, %rs36, %p23;
	cvt.u32.u16 	%r81, %rs38;
	cvt.s32.s8 	%r82, %r81;
	st.local.u32 	[%rd44], %r82;
	{ // callseq 10, 0
	.param .b64 param0;
	st.param.b64 	[param0], %rd49;
	.param .b64 param1;
	st.param.b64 	[param1], %rd43;
	.param .b32 retval0;
	call.uni (retval0), 
	vprintf, 
	(
	param0, 
	param1
	);
	ld.param.b32 	%r83, [retval0];
	} // callseq 10
	mov.u64 	%rd59, $str$2;
	cvta.global.u64 	%rd60, %rd59;
	{ // callseq 11, 0
	.param .b64 param0;
	st.param.b64 	[param0], %rd60;
	.param .b64 param1;
	st.param.b64 	[param1], 0;
	.param .b32 retval0;
	call.uni (retval0), 
	vprintf, 
	(
	param0, 
	param1
	);
	ld.param.b32 	%r85, [retval0];
	} // callseq 11
$L__BB0_19:
	bar.sync 	0;
$L__BB0_20:
	setp.ne.s32 	%p24, %r4, 0;
	@%p24 bra 	$L__BB0_22;
	st.shared.u32 	[_ZZ16persistentKernelPdPViS1_S1_E9lastCycle], %r8;
$L__BB0_22:
	setp.ne.s32 	%p25, %r7, 0;
	bar.sync 	0;
	@%p25 bra 	$L__BB0_24;
	ld.param.u64 	%rd64, [_Z16persistentKernelPdPViS1_S1__param_3];
	cvta.to.global.u64 	%rd61, %rd64;
	st.volatile.global.u32 	[%rd61], %r8;
$L__BB0_24:
	bar.sync 	0;
$L__BB0_25:
	ld.volatile.global.u32 	%r87, [%rd2];
	setp.eq.s32 	%p26, %r87, 0;
	@%p26 bra 	$L__BB0_4;
$L__BB0_26:
	ret;

}


// ===== COMPILED SASS (sm_100) =====

	.target	sm_100

	.elftype	@"ET_EXEC"


//--------------------- .note.nv.tkinfo           --------------------------
	.section	.note.nv.tkinfo,"",@"SHT_NOTE"
	.sectionflags	@"SHF_NOTE_NV_TKINFO"
	.tkinfo
        /*0018*/ 	.word	0x00000002
        /*0030*/ 	.string	""
        /*0030*/ 	.string	"ptxas"
        /*0030*/ 	.string	"Cuda compilation tools, release 13.0, V13.0.88"
        /*0030*/ 	.string	"Build cuda_13.0.r13.0/compiler.36424714_0"
        /*0030*/ 	.string	"-arch sm_100 -m 64 "



//--------------------- .note.nv.cuinfo           --------------------------
	.section	.note.nv.cuinfo,"",@"SHT_NOTE"
	.sectionflags	@"SHF_NOTE_NV_CUINFO"
        /*0018*/ 	.short	0x0002
        /*001a*/ 	.short	0x0064
        /*001c*/ 	.short	0x0082
	.zero		2


//--------------------- .nv.info                  --------------------------
	.section	.nv.info,"",@"SHT_CUDA_INFO"
	.align	4


	//----- nvinfo : EIATTR_REGCOUNT
	.align		4
        /*0000*/ 	.byte	0x04, 0x2f
        /*0002*/ 	.short	(.L_4 - .L_3)
	.align		4
.L_3:
        /*0004*/ 	.word	index@(_Z16persistentKernelPdPViS1_S1_)
        /*0008*/ 	.word	0x0000003a


	//----- nvinfo : EIATTR_FRAME_SIZE
	.align		4
.L_4:
        /*000c*/ 	.byte	0x04, 0x11
        /*000e*/ 	.short	(.L_6 - .L_5)
	.align		4
.L_5:
        /*0010*/ 	.word	index@($__internal_0_$__cuda_sm20_div_rn_f64_full)
        /*0014*/ 	.word	0x00000018


	//----- nvinfo : EIATTR_FRAME_SIZE
	.align		4
.L_6:
        /*0018*/ 	.byte	0x04, 0x11
        /*001a*/ 	.short	(.L_8 - .L_7)
	.align		4
.L_7:
        /*001c*/ 	.word	index@(_Z16persistentKernelPdPViS1_S1_)
        /*0020*/ 	.word	0x00000018


	//----- nvinfo : EIATTR_MIN_STACK_SIZE
	.align		4
.L_8:
        /*0024*/ 	.byte	0x04, 0x12
        /*0026*/ 	.short	(.L_10 - .L_9)
	.align		4
.L_9:
        /*0028*/ 	.word	index@(_Z16persistentKernelPdPViS1_S1_)
        /*002c*/ 	.word	0x00000018
.L_10:


//--------------------- .nv.compat                --------------------------
	.section	.nv.compat,"",@"SHT_CUDA_COMPAT_INFO"
	.align	4
        /*0000*/ 	.byte	0x02, 0x09, 0x00, 0x00, 0x02, 0x02, 0x01, 0x00, 0x02, 0x05, 0x05, 0x00, 0x03, 0x07, 0x01, 0x01
        /*0010*/ 	.byte	0x02, 0x03, 0x00, 0x00, 0x02, 0x06, 0x01, 0x00, 0x04, 0x0b, 0x08, 0x00, 0x01, 0x00, 0x00, 0x00
        /*0020*/ 	.byte	0x00, 0x00, 0x00, 0x00


//--------------------- .nv.info._Z16persistentKernelPdPViS1_S1_ --------------------------
	.section	.nv.info._Z16persistentKernelPdPViS1_S1_,"",@"SHT_CUDA_INFO"
	.sectionflags	@""
	.align	4


	//----- nvinfo : EIATTR_CUDA_API_VERSION
	.align		4
        /*0000*/ 	.byte	0x04, 0x37
        /*0002*/ 	.short	(.L_12 - .L_11)
.L_11:
        /*0004*/ 	.word	0x00000082


	//----- nvinfo : EIATTR_KPARAM_INFO
	.align		4
.L_12:
        /*0008*/ 	.byte	0x04, 0x17
        /*000a*/ 	.short	(.L_14 - .L_13)
.L_13:
        /*000c*/ 	.word	0x00000000
        /*0010*/ 	.short	0x0003
        /*0012*/ 	.short	0x0018
        /*0014*/ 	.byte	0x00, 0xf5, 0x21, 0x00


	//----- nvinfo : EIATTR_KPARAM_INFO
	.align		4
.L_14:
        /*0018*/ 	.byte	0x04, 0x17
        /*001a*/ 	.short	(.L_16 - .L_15)
.L_15:
        /*001c*/ 	.word	0x00000000
        /*0020*/ 	.short	0x0002
        /*0022*/ 	.short	0x0010
        /*0024*/ 	.byte	0x00, 0xf5, 0x21, 0x00


	//----- nvinfo : EIATTR_KPARAM_INFO
	.align		4
.L_16:
        /*0028*/ 	.byte	0x04, 0x17
        /*002a*/ 	.short	(.L_18 - .L_17)
.L_17:
        /*002c*/ 	.word	0x00000000
        /*0030*/ 	.short	0x0001
        /*0032*/ 	.short	0x0008
        /*0034*/ 	.byte	0x00, 0xf5, 0x21, 0x00


	//----- nvinfo : EIATTR_KPARAM_INFO
	.align		4
.L_18:
        /*0038*/ 	.byte	0x04, 0x17
        /*003a*/ 	.short	(.L_20 - .L_19)
.L_19:
        /*003c*/ 	.word	0x00000000
        /*0040*/ 	.short	0x0000
        /*0042*/ 	.short	0x0000
        /*0044*/ 	.byte	0x00, 0xf5, 0x21, 0x00


	//----- nvinfo : EIATTR_SPARSE_MMA_MASK
	.align		4
.L_20:
        /*0048*/ 	.byte	0x03, 0x50
        /*004a*/ 	.short	0x0000


	//----- nvinfo : EIATTR_MAXREG_COUNT
	.align		4
        /*004c*/ 	.byte	0x03, 0x1b
        /*004e*/ 	.short	0x00ff


	//----- nvinfo : EIATTR_NUM_BARRIERS
	.align		4
        /*0050*/ 	.byte	0x02, 0x4c
        /*0052*/ 	.byte	0x01
	.zero		1


	//----- nvinfo : EIATTR_EXTERNS
	.align		4
        /*0054*/ 	.byte	0x04, 0x0f
        /*0056*/ 	.short	(.L_22 - .L_21)


	//   ....[0]....
	.align		4
.L_21:
        /*0058*/ 	.word	index@(vprintf)


	//----- nvinfo : EIATTR_MERCURY_ISA_VERSION
	.align		4
.L_22:
        /*005c*/ 	.byte	0x03, 0x5f
        /*005e*/ 	.short	0x0101


	//----- nvinfo : EIATTR_VRC_CTA_INIT_COUNT
	.align		4
        /*0060*/ 	.byte	0x02, 0x4a
	.zero		1
	.zero		1


	//----- nvinfo : EIATTR_SYSCALL_OFFSETS
	.align		4
        /*0064*/ 	.byte	0x04, 0x46
        /*0066*/ 	.short	(.L_24 - .L_23)


	//   ....[0]....
.L_23:
        /*0068*/ 	.word	0x00001580


	//   ....[1]....
        /*006c*/ 	.word	0x00001680


	//   ....[2]....
        /*0070*/ 	.word	0x00001780


	//   ....[3]....
        /*0074*/ 	.word	0x00001880


	//   ....[4]....
        /*0078*/ 	.word	0x00001980


	//   ....[5]....
        /*007c*/ 	.word	0x00001a80


	//   ....[6]....
        /*0080*/ 	.word	0x00001b80


	//   ....[7]....
        /*0084*/ 	.word	0x00001c80


	//   ....[8]....
        /*0088*/ 	.word	0x00001d80


	//   ....[9]....
        /*008c*/ 	.word	0x00001e80


	//   ....[10]....
        /*0090*/ 	.word	0x00001f80


	//   ....[11]....
        /*0094*/ 	.word	0x00001ff0


	//----- nvinfo : EIATTR_EXIT_INSTR_OFFSETS
	.align		4
.L_24:
        /*0098*/ 	.byte	0x04, 0x1c
        /*009a*/ 	.short	(.L_26 - .L_25)


	//   ....[0]....
.L_25:
        /*009c*/ 	.word	0x00000130


	//   ....[1]....
        /*00a0*/ 	.word	0x00002100


	//----- nvinfo : EIATTR_CRS_STACK_SIZE
	.align		4
.L_26:
        /*00a4*/ 	.byte	0x04, 0x1e
        /*00a6*/ 	.short	(.L_28 - .L_27)
.L_27:
        /*00a8*/ 	.word	0x00000000


	//----- nvinfo : EIATTR_CBANK_PARAM_SIZE
	.align		4
.L_28:
        /*00ac*/ 	.byte	0x03, 0x19
        /*00ae*/ 	.short	0x0020


	//----- nvinfo : EIATTR_PARAM_CBANK
	.align		4
        /*00b0*/ 	.byte	0x04, 0x0a
        /*00b2*/ 	.short	(.L_30 - .L_29)
	.align		4
.L_29:
        /*00b4*/ 	.word	index@(.nv.constant0._Z16persistentKernelPdPViS1_S1_)
        /*00b8*/ 	.short	0x0380
        /*00ba*/ 	.short	0x0020


	//----- nvinfo : EIATTR_SW_WAR
	.align		4
.L_30:
        /*00bc*/ 	.byte	0x04, 0x36
        /*00be*/ 	.short	(.L_32 - .L_31)
.L_31:
        /*00c0*/ 	.word	0x00000008
.L_32:


//--------------------- .nv.callgraph             --------------------------
	.section	.nv.callgraph,"",@"SHT_CUDA_CALLGRAPH"
	.align	4
	.sectionentsize	8
	.align		4
        /*0000*/ 	.word	0x00000000
	.align		4
        /*0004*/ 	.word	0xffffffff
	.align		4
        /*0008*/ 	.word	index@(_Z16persistentKernelPdPViS1_S1_)
	.align		4
        /*000c*/ 	.word	index@(vprintf)
	.align		4
        /*0010*/ 	.word	0x00000000
	.align		4
        /*0014*/ 	.word	0xfffffffe
	.align		4
        /*0018*/ 	.word	0x00000000
	.align		4
        /*001c*/ 	.word	0xfffffffd
	.align		4
        /*0020*/ 	.word	0x00000000
	.align		4
        /*0024*/ 	.word	0xfffffffc


//--------------------- .nv.constant4             --------------------------
	.section	.nv.constant4,"a",@progbits
	.align	8
	.align		8
.nv.constant4:
        /*0000*/ 	.dword	vprintf
	.align		8
        /*0008*/ 	.dword	$str
	.align		8
        /*0010*/ 	.dword	$str$1
	.align		8
        /*0018*/ 	.dword	$str$2


//--------------------- .text._Z16persistentKernelPdPViS1_S1_ --------------------------
	.section	.text._Z16persistentKernelPdPViS1_S1_,"ax",@progbits
	.align	128
        .global         _Z16persistentKernelPdPViS1_S1_
        .type           _Z16persistentKernelPdPViS1_S1_,@function
        .size           _Z16persistentKernelPdPViS1_S1_,(.L_x_33 - _Z16persistentKernelPdPViS1_S1_)
        .other          _Z16persistentKernelPdPViS1_S1_,@"STO_CUDA_ENTRY STV_DEFAULT"
_Z16persistentKernelPdPViS1_S1_:
.text._Z16persistentKernelPdPViS1_S1_:
[----:B------:R-:W0:Y:S01]  /*0000*/  LDC R1, c[0x0][0x37c] ;  /* 0x0000df00ff017b82 */ /* 0x000e220000000800 */
[----:B------:R-:W1:Y:S07]  /*0010*/  S2R R17, SR_TID.X ;  /* 0x0000000000117919 */ /* 0x000e6e0000002100 */
[----:B------:R-:W2:Y:S01]  /*0020*/  LDC.64 R2, c[0x0][0x390] ;  /* 0x0000e400ff027b82 */ /* 0x000ea20000000a00 */
[----:B------:R-:W2:Y:S01]  /*0030*/  LDCU.64 UR36, c[0x0][0x358] ;  /* 0x00006b00ff2477ac */ /* 0x000ea20008000a00 */
[----:B0-----:R-:W-:Y:S01]  /*0040*/  VIADD R1, R1, 0xffffffe8 ;  /* 0xffffffe801017836 */ /* 0x001fe20000000000 */
[----:B------:R-:W1:Y:S01]  /*0050*/  S2R R8, SR_TID.Y ;  /* 0x0000000000087919 */ /* 0x000e620000002200 */
[----:B------:R-:W0:Y:S01]  /*0060*/  S2R R23, SR_TID.Z ;  /* 0x0000000000177919 */ /* 0x000e220000002300 */
[----:B-1----:R-:W-:-:S04]  /*0070*/  LOP3.LUT R22, R17, R8, RZ, 0xfc, !PT ;  /* 0x0000000811167212 */ /* 0x002fc800078efcff */
[----:B0-----:R-:W-:-:S13]  /*0080*/  LOP3.LUT P0, R22, R22, RZ, R23, 0xfa, !PT ;  /* 0x000000ff16167212 */ /* 0x001fda000780fa17 */
[----:B------:R-:W0:Y:S01]  /*0090*/  @!P0 S2R R5, SR_CgaCtaId ;  /* 0x0000000000058919 */ /* 0x000e220000008800 */
[----:B------:R-:W-:-:S04]  /*00a0*/  @!P0 MOV R0, 0x400 ;  /* 0x0000040000008802 */ /* 0x000fc80000000f00 */
[----:B0-----:R-:W-:Y:S01]  /*00b0*/  @!P0 LEA R0, R5, R0, 0x18 ;  /* 0x0000000005008211 */ /* 0x001fe200078ec0ff */
[----:B------:R-:W-:-:S05]  /*00c0*/  @!P0 IMAD.MOV.U32 R5, RZ, RZ, -0x1 ;  /* 0xffffffffff058424 */ /* 0x000fca00078e00ff */
[----:B------:R0:W-:Y:S01]  /*00d0*/  @!P0 STS [R0], R5 ;  /* 0x0000000500008388 */ /* 0x0001e20000000800 */
[----:B------:R-:W-:Y:S06]  /*00e0*/  BAR.SYNC.DEFER_BLOCKING 0x0 ;  /* 0x0000000000007b1d */ /* 0x000fec0000010000 */
[----:B--2---:R-:W2:Y:S01]  /*00f0*/  LDG.E.STRONG.SYS R2, desc[UR36][R2.64] ;  /* 0x0000002402027981 */ /* 0x004ea2000c1f5900 */
[----:B------:R-:W1:Y:S02]  /*0100*/  LDCU UR4, c[0x0][0x2f8] ;  /* 0x00005f00ff0477ac */ /* 0x000e640008000800 */
[----:B-1----:R-:W-:-:S02]  /*0110*/  IADD3 R18, P0, PT, R1, UR4, RZ ;  /* 0x0000000401127c10 */ /* 0x002fc4000ff1e0ff */
[----:B--2---:R-:W-:-:S13]  /*0120*/  ISETP.NE.AND P1, PT, R2, RZ, PT ;  /* 0x000000ff0200720c */ /* 0x004fda0003f25270 */
[----:B0-----:R-:W-:Y:S05]  /*0130*/  @P1 EXIT ;  /* 0x000000000000194d */ /* 0x001fea0003800000 */
[C---:B------:R-:W-:Y:S01]  /*0140*/  VIADD R0, R23.reuse, 0x8 ;  /* 0x0000000817007836 */ /* 0x040fe20000000000 */
[----:B------:R-:W0:Y:S01]  /*0150*/  S2R R6, SR_CTAID.Y ;  /* 0x0000000000067919 */ /* 0x000e220000002600 */
[----:B------:R-:W-:Y:S01]  /*0160*/  ISETP.NE.AND P1, PT, R23, RZ, PT ;  /* 0x000000ff1700720c */ /* 0x000fe20003f25270 */
[----:B------:R-:W1:Y:S01]  /*0170*/  LDCU.64 UR6, c[0x0][0x380] ;  /* 0x00007000ff0677ac */ /* 0x000e620008000a00 */
[----:B------:R-:W2:Y:S01]  /*0180*/  S2UR UR38, SR_CTAID.X ;  /* 0x00000000002679c3 */ /* 0x000ea20000002500 */
[----:B------:R-:W-:Y:S01]  /*0190*/  PRMT R2, R0, 0x9910, RZ ;  /* 0x0000991000027816 */ /* 0x000fe200000000ff */
[----:B------:R-:W0:Y:S01]  /*01a0*/  S2R R5, SR_CTAID.Z ;  /* 0x0000000000057919 */ /* 0x000e220000002700 */
[----:B------:R-:W3:Y:S03]  /*01b0*/  LDCU UR4, c[0x0][0x2fc] ;  /* 0x00005f80ff0477ac */ /* 0x000ee60008000800 */
[----:B------:R-:W-:-:S05]  /*01c0*/  IMAD R2, R2, 0x67, RZ ;  /* 0x0000006702027824 */ /* 0x000fca00078e02ff */
[----:B------:R-:W-:-:S04]  /*01d0*/  LOP3.LUT R2, R2, 0xffff, RZ, 0xc0, !PT ;  /* 0x0000ffff02027812 */ /* 0x000fc800078ec0ff */
[----:B------:R-:W-:-:S04]  /*01e0*/  SHF.R.U32.HI R2, RZ, 0xa, R2 ;  /* 0x0000000aff027819 */ /* 0x000fc80000011602 */
[----:B------:R-:W-:-:S05]  /*01f0*/  PRMT R2, R2, 0x9910, RZ ;  /* 0x0000991002027816 */ /* 0x000fca00000000ff */
[----:B------:R-:W-:-:S04]  /*0200*/  IMAD R2, R2, 0xa, RZ ;  /* 0x0000000a02027824 */ /* 0x000fc800078e02ff */
[----:B------:R-:W-:-:S05]  /*0210*/  IMAD.MOV R2, RZ, RZ, -R2 ;  /* 0x000000ffff027224 */ /* 0x000fca00078e0a02 */
[----:B------:R-:W-:Y:S01]  /*0220*/  PRMT R3, R2, 0x7710, RZ ;  /* 0x0000771002037816 */ /* 0x000fe200000000ff */
[----:B------:R-:W-:-:S04]  /*0230*/  IMAD R2, R23, 0xa, R8 ;  /* 0x0000000a17027824 */ /* 0x000fc800078e0208 */
[----:B------:R-:W-:Y:S02]  /*0240*/  IMAD.IADD R0, R0, 0x1, R3 ;  /* 0x0000000100007824 */ /* 0x000fe400078e0203 */
[----:B------:R-:W-:-:S03]  /*0250*/  IMAD R2, R2, 0xa, R17 ;  /* 0x0000000a02027824 */ /* 0x000fc600078e0211 */
[----:B------:R-:W-:Y:S01]  /*0260*/  PRMT R4, R0, 0x9910, RZ ;  /* 0x0000991000047816 */ /* 0x000fe200000000ff */
[----:B------:R-:W-:-:S04]  /*0270*/  IMAD.MOV.U32 R0, RZ, RZ, 0xa ;  /* 0x0000000aff007424 */ /* 0x000fc800078e00ff */
[----:B------:R-:W-:Y:S02]  /*0280*/  IMAD R3, R23, R0, -0xa ;  /* 0xfffffff617037424 */ /* 0x000fe400078e0200 */
[----:B0-----:R-:W-:Y:S01]  /*0290*/  IMAD R0, R5, 0xa, R6 ;  /* 0x0000000a05007824 */ /* 0x001fe200078e0206 */
[----:B------:R-:W-:Y:S01]  /*02a0*/  LOP3.LUT R6, R17, R6, R5, 0xfe, !PT ;  /* 0x0000000611067212 */ /* 0x000fe200078efe05 */
[----:B------:R-:W-:Y:S01]  /*02b0*/  IMAD R4, R4, 0xa, RZ ;  /* 0x0000000a04047824 */ /* 0x000fe200078e02ff */
[----:B------:R-:W-:Y:S01]  /*02c0*/  SEL R3, R3, 0x5a, P1 ;  /* 0x0000005a03037807 */ /* 0x000fe20000800000 */
[----:B------:R-:W-:Y:S01]  /*02d0*/  IMAD R15, R0, 0xa, RZ ;  /* 0x0000000a000f7824 */ /* 0x000fe200078e02ff */
[--C-:B------:R-:W-:Y:S01]  /*02e0*/  LOP3.LUT R19, R23, R6, R8.reuse, 0xfe, !PT ;  /* 0x0000000617137212 */ /* 0x100fe200078efe08 */
[----:B------:R-:W-:Y:S01]  /*02f0*/  IMAD.MOV.U32 R5, RZ, RZ, RZ ;  /* 0x000000ffff057224 */ /* 0x000fe200078e00ff */
[----:B------:R-:W-:Y:S01]  /*0300*/  LOP3.LUT R4, R4, 0xfe, RZ, 0xc0, !PT ;  /* 0x000000fe04047812 */ /* 0x000fe200078ec0ff */
[----:B------:R-:W-:-:S02]  /*0310*/  IMAD.IADD R0, R3, 0x1, R8 ;  /* 0x0000000103007824 */ /* 0x000fc400078e0208 */
[----:B------:R-:W-:Y:S02]  /*0320*/  IMAD.MOV.U32 R3, RZ, RZ, RZ ;  /* 0x000000ffff037224 */ /* 0x000fe400078e00ff */
[C---:B------:R-:W-:Y:S02]  /*0330*/  VIADD R7, R15.reuse, 0x2 ;  /* 0x000000020f077836 */ /* 0x040fe40000000000 */
[C---:B------:R-:W-:Y:S02]  /*0340*/  VIADD R9, R15.reuse, 0x4 ;  /* 0x000000040f097836 */ /* 0x040fe40000000000 */
[C---:B------:R-:W-:Y:S02]  /*0350*/  VIADD R11, R15.reuse, 0x6 ;  /* 0x000000060f0b7836 */ /* 0x040fe40000000000 */
[----:B------:R-:W-:Y:S02]  /*0360*/  VIADD R13, R15, 0x8 ;  /* 0x000000080f0d7836 */ /* 0x000fe40000000000 */
[----:B------:R-:W-:-:S02]  /*0370*/  IMAD.IADD R4, R4, 0x1, R8 ;  /* 0x0000000104047824 */ /* 0x000fc400078e0208 */
[----:B------:R-:W-:-:S04]  /*0380*/  IMAD.WIDE.U32 R20, R15, 0x3e8, R2 ;  /* 0x000003e80f147825 */ /* 0x000fc800078e0002 */
[----:B------:R-:W-:Y:S01]  /*0390*/  IMAD.WIDE.U32 R6, R7, 0x3e8, R2 ;  /* 0x000003e807067825 */ /* 0x000fe200078e0002 */
[----:B-1----:R-:W-:-:S03]  /*03a0*/  LEA R36, P1, R20, UR6, 0x3 ;  /* 0x0000000614247c11 */ /* 0x002fc6000f8218ff */
[----:B------:R-:W-:Y:S01]  /*03b0*/  IMAD.WIDE.U32 R8, R9, 0x3e8, R2 ;  /* 0x000003e809087825 */ /* 0x000fe200078e0002 */
[----:B------:R-:W-:Y:S02]  /*03c0*/  LEA R34, P2, R6, UR6, 0x3 ;  /* 0x0000000606227c11 */ /* 0x000fe4000f8418ff */
[----:B------:R-:W-:Y:S01]  /*03d0*/  LEA.HI.X R37, R20, UR7, R21, 0x3, P1 ;  /* 0x0000000714257c11 */ /* 0x000fe200088f1c15 */
[----:B------:R-:W-:Y:S01]  /*03e0*/  IMAD.WIDE.U32 R10, R11, 0x3e8, R2 ;  /* 0x000003e80b0a7825 */ /* 0x000fe200078e0002 */
[----:B------:R-:W-:Y:S02]  /*03f0*/  LEA.HI.X R35, R6, UR7, R7, 0x3, P2 ;  /* 0x0000000706237c11 */ /* 0x000fe400090f1c07 */
[----:B------:R-:W-:Y:S01]  /*0400*/  LEA R32, P3, R8, UR6, 0x3 ;  /* 0x0000000608207c11 */ /* 0x000fe2000f8618ff */
[----:B------:R-:W-:Y:S01]  /*0410*/  IMAD.WIDE.U32 R12, R13, 0x3e8, R2 ;  /* 0x000003e80d0c7825 */ /* 0x000fe200078e0002 */
[----:B------:R-:W-:Y:S02]  /*0420*/  LEA R30, P4, R10, UR6, 0x3 ;  /* 0x000000060a1e7c11 */ /* 0x000fe4000f8818ff */
[----:B------:R-:W-:Y:S01]  /*0430*/  LEA.HI.X R33, R8, UR7, R9, 0x3, P3 ;  /* 0x0000000708217c11 */ /* 0x000fe200098f1c09 */
[--C-:B------:R-:W-:Y:S01]  /*0440*/  IMAD R2, R0, 0xa, R17.reuse ;  /* 0x0000000a00027824 */ /* 0x100fe200078e0211 */
[----:B------:R-:W-:Y:S01]  /*0450*/  LEA R28, P5, R12, UR6, 0x3 ;  /* 0x000000060c1c7c11 */ /* 0x000fe2000f8a18ff */
[----:B------:R-:W-:Y:S01]  /*0460*/  IMAD R4, R4, 0xa, R17 ;  /* 0x0000000a04047824 */ /* 0x000fe200078e0211 */
[----:B------:R-:W-:Y:S01]  /*0470*/  LEA.HI.X R31, R10, UR7, R11, 0x3, P4 ;  /* 0x000000070a1f7c11 */ /* 0x000fe2000a0f1c0b */
[----:B------:R-:W-:Y:S01]  /*0480*/  IMAD.WIDE.U32 R2, R15, 0x3e8, R2 ;  /* 0x000003e80f027825 */ /* 0x000fe200078e0002 */
[----:B------:R-:W-:-:S03]  /*0490*/  LEA.HI.X R29, R12, UR7, R13, 0x3, P5 ;  /* 0x000000070c1d7c11 */ /* 0x000fc6000a8f1c0d */
[----:B------:R-:W-:Y:S01]  /*04a0*/  IMAD.WIDE.U32 R4, R15, 0x3e8, R4 ;  /* 0x000003e80f047825 */ /* 0x000fe200078e0004 */
[----:B------:R-:W-:Y:S02]  /*04b0*/  LEA R26, P1, R2, UR6, 0x3 ;  /* 0x00000006021a7c11 */ /* 0x000fe4000f8218ff */
[----:B------:R-:W-:Y:S02]  /*04c0*/  LEA R24, P2, R4, UR6, 0x3 ;  /* 0x0000000604187c11 */ /* 0x000fe4000f8418ff */
[----:B------:R-:W-:Y:S01]  /*04d0*/  LEA.HI.X R27, R2, UR7, R3, 0x3, P1 ;  /* 0x00000007021b7c11 */ /* 0x000fe200088f1c03 */
[----:B---3--:R-:W-:Y:S01]  /*04e0*/  IMAD.X R2, RZ, RZ, UR4, P0 ;  /* 0x00000004ff027e24 */ /* 0x008fe200080e06ff */
[----:B--2---:R-:W-:-:S09]  /*04f0*/  LEA.HI.X R25, R4, UR7, R5, 0x3, P2 ;  /* 0x0000000704197c11 */ /* 0x004fd200090f1c05 */
.L_x_26:
[----:B------:R-:W0:Y:S02]  /*0500*/  LDC.64 R16, c[0x0][0x388] ;  /* 0x0000e200ff107b82 */ /* 0x000e240000000a00 */
[----:B0-----:R-:W2:Y:S06]  /*0510*/  LDG.E.STRONG.SYS R16, desc[UR36][R16.64] ;  /* 0x0000002410107981 */ /* 0x001eac000c1f5900 */
[----:B------:R-:W0:Y:S01]  /*0520*/  S2UR UR5, SR_CgaCtaId ;  /* 0x00000000000579c3 */ /* 0x000e220000008800 */
[----:B------:R-:W-:Y:S02]  /*0530*/  UMOV UR4, 0x400 ;  /* 0x0000040000047882 */ /* 0x000fe40000000000 */
[----:B0-----:R-:W-:-:S09]  /*0540*/  ULEA UR4, UR5, UR4, 0x18 ;  /* 0x0000000405047291 */ /* 0x001fd2000f8ec0ff */
[----:B------:R-:W2:Y:S02]  /*0550*/  LDS R3, [UR4] ;  /* 0x00000004ff037984 */ /* 0x000ea40008000800 */
[----:B--2---:R-:W-:-:S13]  /*0560*/  ISETP.NE.AND P0, PT, R16, R3, PT ;  /* 0x000000031000720c */ /* 0x004fda0003f05270 */
[----:B------:R-:W-:Y:S06]  /*0570*/  @!P0 BAR.SYNC.DEFER_BLOCKING 0x0 ;  /* 0x0000000000008b1d */ /* 0x000fec0000010000 */
[----:B------:R-:W-:Y:S05]  /*0580*/  @!P0 BRA `(.L_x_0) ;  /* 0x0000001800cc8947 */ /* 0x000fea0003800000 */
[----:B------:R-:W-:Y:S01]  /*0590*/  IMAD.HI R0, R16, 0x66666667, RZ ;  /* 0x6666666710007827 */ /* 0x000fe200078e02ff */
[----:B------:R-:W-:-:S04]  /*05a0*/  UISETP.NE.AND UP0, UPT, UR38, URZ, UPT ;  /* 0x000000ff2600728c */ /* 0x000fc8000bf05270 */
[----:B------:R-:W-:-:S04]  /*05b0*/  SHF.R.U32.HI R3, RZ, 0x1f, R0 ;  /* 0x0000001fff037819 */ /* 0x000fc80000011600 */
[----:B------:R-:W-:-:S05]  /*05c0*/  LEA.HI.SX32 R3, R0, R3, 0x1e ;  /* 0x0000000300037211 */ /* 0x000fca00078ff2ff */
[----:B------:R-:W-:Y:S01]  /*05d0*/  IMAD R0, R3, -0xa, R16 ;  /* 0xfffffff603007824 */ /* 0x000fe200078e0210 */
[----:B------:R-:W-:Y:S06]  /*05e0*/  BRA.U !UP0, `(.L_x_1) ;  /* 0x0000000108b07547 */ /* 0x000fec000b800000 */
[----:B------:R-:W-:Y:S01]  /*05f0*/  ISETP.NE.AND P0, PT, R23, R0, PT ;  /* 0x000000001700720c */ /* 0x000fe20003f05270 */
[----:B------:R-:W-:-:S12]  /*0600*/  BSSY.RECONVERGENT B0, `(.L_x_2) ;  /* 0x0000028000007945 */ /* 0x000fd80003800200 */
[----:B------:R-:W-:Y:S05]  /*0610*/  @P0 BRA `(.L_x_3) ;  /* 0x0000000000980947 */ /* 0x000fea0003800000 */
[----:B------:R-:W0:Y:S01]  /*0620*/  S2UR UR4, SR_CTAID.Y ;  /* 0x00000000000479c3 */ /* 0x000e220000002600 */
[----:B------:R-:W-:Y:S01]  /*0630*/  CS2R R4, SRZ ;  /* 0x0000000000047805 */ /* 0x000fe2000001ff00 */
[----:B0-----:R-:W-:-:S04]  /*0640*/  UPRMT UR4, UR4, 0x9910, URZ ;  /* 0x0000991004047896 */ /* 0x001fc800080000ff */
[----:B------:R-:W-:-:S09]  /*0650*/  UISETP.NE.AND UP0, UPT, UR4, 0x1, UPT ;  /* 0x000000010400788c */ /* 0x000fd2000bf05270 */
[----:B------:R-:W-:Y:S05]  /*0660*/  BRA.U !UP0, `(.L_x_4) ;  /* 0x0000000108407547 */ /* 0x000fea000b800000 */
[----:B------:R-:W-:-:S09]  /*0670*/  UISETP.NE.AND UP0, UPT, UR4, URZ, UPT ;  /* 0x000000ff0400728c */ /* 0x000fd2000bf05270 */
[----:B------:R-:W-:Y:S05]  /*0680*/  BRA.U UP0, `(.L_x_3) ;  /* 0x00000001007c7547 */ /* 0x000fea000b800000 */
[----:B------:R-:W0:Y:S01]  /*0690*/  I2F.F64 R4, R16 ;  /* 0x0000001000047312 */ /* 0x000e220000201c00 */
[----:B------:R-:W-:Y:S02]  /*06a0*/  IMAD.MOV.U32 R6, RZ, RZ, 0x0 ;  /* 0x00000000ff067424 */ /* 0x000fe400078e00ff */
[----:B------:R-:W-:-:S05]  /*06b0*/  IMAD.MOV.U32 R7, RZ, RZ, 0x3ff00000 ;  /* 0x3ff00000ff077424 */ /* 0x000fca00078e00ff */
[----:B------:R1:W-:Y:S04]  /*06c0*/  STG.E.64 desc[UR36][R36.64+0x1f40], R6 ;  /* 0x001f400624007986 */ /* 0x0003e8000c101b24 */
[----:B0-----:R1:W-:Y:S04]  /*06d0*/  STG.E.64 desc[UR36][R36.64], R4 ;  /* 0x0000000424007986 */ /* 0x0013e8000c101b24 */
[----:B------:R1:W-:Y:S04]  /*06e0*/  STG.E.64 desc[UR36][R34.64], RZ ;  /* 0x000000ff22007986 */ /* 0x0003e8000c101b24 */
[----:B------:R1:W-:Y:S04]  /*06f0*/  STG.E.64 desc[UR36][R34.64+0x1f40], RZ ;  /* 0x001f40ff22007986 */ /* 0x0003e8000c101b24 */
[----:B------:R1:W-:Y:S04]  /*0700*/  STG.E.64 desc[UR36][R32.64], RZ ;  /* 0x000000ff20007986 */ /* 0x0003e8000c101b24 */
[----:B------:R1:W-:Y:S04]  /*0710*/  STG.E.64 desc[UR36][R32.64+0x1f40], RZ ;  /* 0x001f40ff20007986 */ /* 0x0003e8000c101b24 */
[----:B------:R1:W-:Y:S04]  /*0720*/  STG.E.64 desc[UR36][R30.64], RZ ;  /* 0x000000ff1e007986 */ /* 0x0003e8000c101b24 */
[----:B------:R1:W-:Y:S04]  /*0730*/  STG.E.64 desc[UR36][R30.64+0x1f40], RZ ;  /* 0x001f40ff1e007986 */ /* 0x0003e8000c101b24 */
[----:B------:R1:W-:Y:S04]  /*0740*/  STG.E.64 desc[UR36][R28.64], RZ ;  /* 0x000000ff1c007986 */ /* 0x0003e8000c101b24 */
[----:B------:R1:W-:Y:S01]  /*0750*/  STG.E.64 desc[UR36][R28.64+0x1f40], RZ ;  /* 0x001f40ff1c007986 */ /* 0x0003e2000c101b24 */
[----:B------:R-:W-:Y:S05]  /*0760*/  BRA `(.L_x_3) ;  /* 0x0000000000447947 */ /* 0x000fea0003800000 */
.L_x_4:
[----:B------:R-:W-:Y:S02]  /*0770*/  ISETP.NE.AND P0, PT, R16, RZ, PT ;  /* 0x000000ff1000720c */ /* 0x000fe40003f05270 */
[----:B------:R-:W-:-:S11]  /*0780*/  CS2R R8, SRZ ;  /* 0x0000000000087805 */ /* 0x000fd6000001ff00 */
[----:B------:R-:W-:Y:S05]  /*0790*/  @!P0 BRA `(.L_x_5) ;  /* 0x0000000000308947 */ /* 0x000fea0003800000 */
[----:B------:R-:W2:Y:S01]  /*07a0*/  LDG.E.64 R8, desc[UR36][R26.64] ;  /* 0x000000241a087981 */ /* 0x000ea2000c1e1b00 */
[----:B------:R-:W-:-:S03]  /*07b0*/  ISETP.NE.AND P0, PT, R16, 0x1, PT ;  /* 0x000000011000780c */ /* 0x000fc60003f05270 */
[----:B------:R-:W3:Y:S10]  /*07c0*/  LDG.E.64 R6, desc[UR36][R36.64] ;  /* 0x0000002424067981 */ /* 0x000ef4000c1e1b00 */
[----:B------:R-:W4:Y:S01]  /*07d0*/  @P0 LDG.E.64 R10, desc[UR36][R24.64] ;  /* 0x00000024180a0981 */ /* 0x000f22000c1e1b00 */
[----:B--2---:R-:W-:-:S02]  /*07e0*/  @P0 DMUL R12, R8, -4 ;  /* 0xc0100000080c0828 */ /* 0x004fc40000000000 */
[--C-:B------:R-:W-:Y:S02]  /*07f0*/  @P0 DADD R14, R8, R8.reuse ;  /* 0x00000000080e0229 */ /* 0x100fe40000000008 */
[----:B---3--:R-:W-:-:S04]  /*0800*/  @!P0 DADD R8, R6, -R8 ;  /* 0x0000000006088229 */ /* 0x008fc80000000808 */
[C---:B------:R-:W-:Y:S02]  /*0810*/  @P0 DFMA R12, R6.reuse, 3, R12 ;  /* 0x40080000060c082b */ /* 0x040fe4000000000c */
[----:B------:R-:W-:-:S06]  /*0820*/  @P0 DADD R14, R6, -R14 ;  /* 0x00000000060e0229 */ /* 0x000fcc000000080e */
[C---:B----4-:R-:W-:Y:S02]  /*0830*/  @P0 DADD R12, R10.reuse, R12 ;  /* 0x000000000a0c0229 */ /* 0x050fe4000000000c */
[----:B------:R-:W-:-:S06]  /*0840*/  @P0 DADD R4, R10, R14 ;  /* 0x000000000a040229 */ /* 0x000fcc000000000e */
[----:B------:R-:W-:-:S11]  /*0850*/  @P0 DMUL R8, R12, 0.5 ;  /* 0x3fe000000c080828 */ /* 0x000fd60000000000 */
.L_x_5:
[----:B------:R0:W-:Y:S04]  /*0860*/  STG.E.64 desc[UR36][R36.64+0x1f40], R8 ;  /* 0x001f400824007986 */ /* 0x0001e8000c101b24 */
[----:B------:R0:W-:Y:S02]  /*0870*/  STG.E.64 desc[UR36][R34.64], R4 ;  /* 0x0000000422007986 */ /* 0x0001e4000c101b24 */
.L_x_3:
[----:B------:R-:W-:Y:S05]  /*0880*/  BSYNC.RECONVERGENT B0 ;  /* 0x0000000000007941 */ /* 0x000fea0003800200 */
.L_x_2:
[----:B------:R-:W-:Y:S06]  /*0890*/  BAR.SYNC.DEFER_BLOCKING 0x0 ;  /* 0x0000000000007b1d */ /* 0x000fec0000010000 */
[----:B------:R-:W-:Y:S05]  /*08a0*/  BRA `(.L_x_6) ;  /* 0x0000001400dc7947 */ /* 0x000fea0003800000 */
.L_x_1:
[----:B------:R-:W-:-:S04]  /*08b0*/  ISETP.GE.AND P0, PT, R16, 0x9, PT ;  /* 0x000000091000780c */ /* 0x000fc80003f06270 */
[----:B------:R-:W-:-:S13]  /*08c0*/  ISETP.NE.OR P0, PT, R19, RZ, !P0 ;  /* 0x000000ff1300720c */ /* 0x000fda0004705670 */
[----:B------:R-:W-:Y:S05]  /*08d0*/  @P0 BRA `(.L_x_7) ;  /* 0x0000001400c80947 */ /* 0x000fea0003800000 */
[----:B------:R-:W0:Y:S01]  /*08e0*/  LDC.64 R38, c[0x0][0x380] ;  /* 0x0000e000ff267b82 */ /* 0x000e220000000a00 */
[----:B------:R-:W-:-:S04]  /*08f0*/  IMAD R3, R0, 0x64, RZ ;  /* 0x0000006400037824 */ /* 0x000fc800078e02ff */
[----:B0-----:R-:W-:-:S05]  /*0900*/  IMAD.WIDE.U32 R38, R3, 0x8, R38 ;  /* 0x0000000803267825 */ /* 0x001fca00078e0026 */
[----:B------:R-:W2:Y:S04]  /*0910*/  LDG.E.64 R4, desc[UR36][R38.64] ;  /* 0x0000002426047981 */ /* 0x000ea8000c1e1b00 */
[----:B------:R-:W3:Y:S04]  /*0920*/  LDG.E.64 R10, desc[UR36][R38.64+0x1f40] ;  /* 0x001f4024260a7981 */ /* 0x000ee8000c1e1b00 */
[----:B------:R-:W4:Y:S04]  /*0930*/  LDG.E.64 R50, desc[UR36][R38.64+0x3e80] ;  /* 0x003e802426327981 */ /* 0x000f28000c1e1b00 */
[----:B------:R0:W5:Y:S01]  /*0940*/  LDG.E.64 R14, desc[UR36][R38.64+0x5dc0] ;  /* 0x005dc024260e7981 */ /* 0x000162000c1e1b00 */
[----:B------:R-:W1:Y:S01]  /*0950*/  MUFU.RCP64H R7, 6 ;  /* 0x4018000000077908 */ /* 0x000e620000001800 */
[----:B------:R-:W-:-:S02]  /*0960*/  IMAD.MOV.U32 R40, RZ, RZ, 0x0 ;  /* 0x00000000ff287424 */ /* 0x000fc400078e00ff */
[----:B------:R-:W-:Y:S02]  /*0970*/  IMAD.MOV.U32 R41, RZ, RZ, 0x3ff00000 ;  /* 0x3ff00000ff297424 */ /* 0x000fe400078e00ff */
[----:B------:R-:W-:-:S03]  /*0980*/  IMAD.MOV.U32 R6, RZ, RZ, 0x1 ;  /* 0x00000001ff067424 */ /* 0x000fc600078e00ff */
[----:B------:R-:W0:Y:S03]  /*0990*/  I2F.F64.U32 R8, R16 ;  /* 0x0000001000087312 */ /* 0x000e260000201800 */
[----:B-1----:R-:W-:Y:S02]  /*09a0*/  DFMA R12, R6, -6, R40 ;  /* 0xc0180000060c782b */ /* 0x002fe40000000028 */
[----:B0-----:R-:W-:-:S06]  /*09b0*/  DADD R20, -R8, 2 ;  /* 0x4000000008147429 */ /* 0x001fcc0000000100 */
[----:B------:R-:W-:-:S08]  /*09c0*/  DFMA R12, R12, R12, R12 ;  /* 0x0000000c0c0c722b */ /* 0x000fd0000000000c */
[----:B------:R-:W-:-:S08]  /*09d0*/  DFMA R12, R6, R12, R6 ;  /* 0x0000000c060c722b */ /* 0x000fd00000000006 */
[----:B------:R-:W-:Y:S02]  /*09e0*/  DFMA R6, R12, -6, R40 ;  /* 0xc01800000c06782b */ /* 0x000fe40000000028 */
[----:B------:R-:W-:-:S06]  /*09f0*/  DMUL R40, R20, R20 ;  /* 0x0000001414287228 */ /* 0x000fcc0000000000 */
[----:B------:R-:W-:Y:S02]  /*0a00*/  DFMA R6, R12, R6, R12 ;  /* 0x000000060c06722b */ /* 0x000fe4000000000c */
[----:B------:R-:W-:Y:S02]  /*0a10*/  DMUL R12, R20, R40 ;  /* 0x00000028140c7228 */ /* 0x000fe40000000000 */
[----:B------:R-:W-:-:S06]  /*0a20*/  DMUL R40, R40, 0.5 ;  /* 0x3fe0000028287828 */ /* 0x000fcc0000000000 */
[----:B------:R-:W-:Y:S02]  /*0a30*/  DMUL R42, R12, R6 ;  /* 0x000000060c2a7228 */ /* 0x000fe40000000000 */
[----:B------:R-:W-:-:S06]  /*0a40*/  FSETP.GEU.AND P1, PT, |R13|, 6.5827683646048100446e-37, PT ;  /* 0x036000000d00780b */ /* 0x000fcc0003f2e200 */
[----:B------:R-:W-:-:S08]  /*0a50*/  DFMA R44, R42, -6, R12 ;  /* 0xc01800002a2c782b */ /* 0x000fd0000000000c */
[----:B------:R-:W-:-:S10]  /*0a60*/  DFMA R6, R6, R44, R42 ;  /* 0x0000002c0606722b */ /* 0x000fd4000000002a */
[----:B------:R-:W-:-:S05]  /*0a70*/  FFMA R0, RZ, 2.375, R7 ;  /* 0x40180000ff007823 */ /* 0x000fca0000000007 */
[----:B------:R-:W-:Y:S02]  /*0a80*/  FSETP.GT.AND P0, PT, |R0|, 1.469367938527859385e-39, PT ;  /* 0x001000000000780b */ /* 0x000fe40003f04200 */
[----:B------:R-:W-:Y:S01]  /*0a90*/  MOV R0, RZ ;  /* 0x000000ff00007202 */ /* 0x000fe20000000f00 */
[----:B--2---:R-:W-:-:S08]  /*0aa0*/  DADD R4, RZ, R4 ;  /* 0x00000000ff047229 */ /* 0x004fd00000000004 */
[----:B---3--:R-:W-:-:S08]  /*0ab0*/  DFMA R4, R20, R10, R4 ;  /* 0x0000000a1404722b */ /* 0x008fd00000000004 */
[----:B----4-:R-:W-:Y:S01]  /*0ac0*/  DFMA R50, R50, R40, R4 ;  /* 0x000000283232722b */ /* 0x010fe20000000004 */
[----:B------:R-:W-:Y:S10]  /*0ad0*/  @P0 BRA P1, `(.L_x_8) ;  /* 0x0000000000180947 */ /* 0x000ff40000800000 */
[----:B------:R-:W-:Y:S01]  /*0ae0*/  IMAD.MOV.U32 R44, RZ, RZ, R12 ;  /* 0x000000ffff2c7224 */ /* 0x000fe200078e000c */
[----:B------:R-:W-:Y:S01]  /*0af0*/  MOV R4, 0xb30 ;  /* 0x00000b3000047802 */ /* 0x000fe20000000f00 */
[----:B------:R-:W-:Y:S02]  /*0b00*/  IMAD.MOV.U32 R45, RZ, RZ, R13 ;  /* 0x000000ffff2d7224 */ /* 0x000fe400078e000d */
[----:B------:R-:W-:-:S07]  /*0b10*/  IMAD.MOV.U32 R43, RZ, RZ, 0x40180000 ;  /* 0x40180000ff2b7424 */ /* 0x000fce00078e00ff */
[----:B-----5:R-:W-:Y:S05]  /*0b20*/  CALL.REL.NOINC `($__internal_0_$__cuda_sm20_div_rn_f64_full) ;  /* 0x0000001400787944 */ /* 0x020fea0003c00000 */
[----:B------:R-:W-:-:S07]  /*0b30*/  IMAD.MOV.U32 R7, RZ, RZ, R3 ;  /* 0x000000ffff077224 */ /* 0x000fce00078e0003 */
.L_x_8:
[----:B------:R0:W5:Y:S01]  /*0b40*/  LDG.E.64 R52, desc[UR36][R38.64+0x7d00] ;  /* 0x007d002426347981 */ /* 0x000162000c1e1b00 */
[----:B------:R-:W1:Y:S01]  /*0b50*/  MUFU.RCP64H R5, 24 ;  /* 0x4038000000057908 */ /* 0x000e620000001800 */
[----:B------:R-:W-:Y:S01]  /*0b60*/  IMAD.MOV.U32 R40, RZ, RZ, 0x0 ;  /* 0x00000000ff287424 */ /* 0x000fe200078e00ff */
[----:B------:R-:W-:Y:S01]  /*0b70*/  DMUL R12, R20, R12 ;  /* 0x0000000c140c7228 */ /* 0x000fe20000000000 */
[----:B------:R-:W-:Y:S01]  /*0b80*/  IMAD.MOV.U32 R41, RZ, RZ, 0x3ff00000 ;  /* 0x3ff00000ff297424 */ /* 0x000fe200078e00ff */
[----:B-----5:R-:W-:Y:S01]  /*0b90*/  DFMA R14, R14, R6, R50 ;  /* 0x000000060e0e722b */ /* 0x020fe20000000032 */
[----:B------:R-:W-:-:S07]  /*0ba0*/  IMAD.MOV.U32 R4, RZ, RZ, 0x1 ;  /* 0x00000001ff047424 */ /* 0x000fce00078e00ff */
[----:B------:R-:W-:Y:S01]  /*0bb0*/  FSETP.GEU.AND P1, PT, |R13|, 6.5827683646048100446e-37, PT ;  /* 0x036000000d00780b */ /* 0x000fe20003f2e200 */
[----:B-1----:R-:W-:-:S08]  /*0bc0*/  DFMA R10, R4, -24, R40 ;  /* 0xc0380000040a782b */ /* 0x002fd00000000028 */
[----:B------:R-:W-:-:S08]  /*0bd0*/  DFMA R10, R10, R10, R10 ;  /* 0x0000000a0a0a722b */ /* 0x000fd0000000000a */
[----:B------:R-:W-:-:S08]  /*0be0*/  DFMA R10, R4, R10, R4 ;  /* 0x0000000a040a722b */ /* 0x000fd00000000004 */
[----:B------:R-:W-:-:S08]  /*0bf0*/  DFMA R4, R10, -24, R40 ;  /* 0xc03800000a04782b */ /* 0x000fd00000000028 */
[----:B------:R-:W-:-:S08]  /*0c00*/  DFMA R4, R10, R4, R10 ;  /* 0x000000040a04722b */ /* 0x000fd0000000000a */
[----:B------:R-:W-:-:S08]  /*0c10*/  DMUL R10, R12, R4 ;  /* 0x000000040c0a7228 */ /* 0x000fd00000000000 */
[----:B------:R-:W-:-:S08]  /*0c20*/  DFMA R40, R10, -24, R12 ;  /* 0xc03800000a28782b */ /* 0x000fd0000000000c */
[----:B------:R-:W-:-:S10]  /*0c30*/  DFMA R4, R4, R40, R10 ;  /* 0x000000280404722b */ /* 0x000fd4000000000a */
[----:B------:R-:W-:-:S05]  /*0c40*/  FFMA R3, RZ, 2.875, R5 ;  /* 0x40380000ff037823 */ /* 0x000fca0000000005 */
[----:B------:R-:W-:-:S13]  /*0c50*/  FSETP.GT.AND P0, PT, |R3|, 1.469367938527859385e-39, PT ;  /* 0x001000000300780b */ /* 0x000fda0003f04200 */
[----:B0-----:R-:W-:Y:S05]  /*0c60*/  @P0 BRA P1, `(.L_x_9) ;  /* 0x00000000001c0947 */ /* 0x001fea0000800000 */
[----:B------:R-:W-:Y:S01]  /*0c70*/  IMAD.MOV.U32 R44, RZ, RZ, R12 ;  /* 0x000000ffff2c7224 */ /* 0x000fe200078e000c */
[----:B------:R-:W-:Y:S01]  /*0c80*/  MOV R4, 0xcc0 ;  /* 0x00000cc000047802 */ /* 0x000fe20000000f00 */
[----:B------:R-:W-:Y:S02]  /*0c90*/  IMAD.MOV.U32 R45, RZ, RZ, R13 ;  /* 0x000000ffff2d7224 */ /* 0x000fe400078e000d */
[----:B------:R-:W-:-:S07]  /*0ca0*/  IMAD.MOV.U32 R43, RZ, RZ, 0x40380000 ;  /* 0x40380000ff2b7424 */ /* 0x000fce00078e00ff */
[----:B------:R-:W-:Y:S05]  /*0cb0*/  CALL.REL.NOINC `($__internal_0_$__cuda_sm20_div_rn_f64_full) ;  /* 0x0000001400147944 */ /* 0x000fea0003c00000 */
[----:B------:R-:W-:Y:S02]  /*0cc0*/  IMAD.MOV.U32 R4, RZ, RZ, R6 ;  /* 0x000000ffff047224 */ /* 0x000fe400078e0006 */
[----:B------:R-:W-:-:S07]  /*0cd0*/  IMAD.MOV.U32 R5, RZ, RZ, R3 ;  /* 0x000000ffff057224 */ /* 0x000fce00078e0003 */
.L_x_9:
[----:B------:R0:W5:Y:S01]  /*0ce0*/  LDG.E.64 R50, desc[UR36][R38.64+0x9c40] ;  /* 0x009c402426327981 */ /* 0x000162000c1e1b00 */
[----:B------:R-:W1:Y:S01]  /*0cf0*/  MUFU.RCP64H R7, 120 ;  /* 0x405e000000077908 */ /* 0x000e620000001800 */
[----:B------:R-:W-:Y:S01]  /*0d00*/  IMAD.MOV.U32 R40, RZ, RZ, 0x0 ;  /* 0x00000000ff287424 */ /* 0x000fe200078e00ff */
[----:B------:R-:W-:Y:S01]  /*0d10*/  DMUL R12, R20, R12 ;  /* 0x0000000c140c7228 */ /* 0x000fe20000000000 */
[----:B------:R-:W-:Y:S01]  /*0d20*/  IMAD.MOV.U32 R41, RZ, RZ, 0x3ff00000 ;  /* 0x3ff00000ff297424 */ /* 0x000fe200078e00ff */
[----:B------:R-:W-:Y:S01]  /*0d30*/  DFMA R52, R52, R4, R14 ;  /* 0x000000043434722b */ /* 0x000fe2000000000e */
        /* <DEDUP_REMOVED lines=10> */
[----:B------:R-:W-:-:S05]  /*0de0*/  FFMA R3, RZ, 3.46875, R7 ;  /* 0x405e0000ff037823 */ /* 0x000fca0000000007 */
[----:B------:R-:W-:-:S13]  /*0df0*/  FSETP.GT.AND P0, PT, |R3|, 1.469367938527859385e-39, PT ;  /* 0x001000000300780b */ /* 0x000fda0003f04200 */
[----:B0-----:R-:W-:Y:S05]  /*0e00*/  @P0 BRA P1, `(.L_x_10) ;  /* 0x0000000000180947 */ /* 0x001fea0000800000 */
[----:B------:R-:W-:Y:S01]  /*0e10*/  IMAD.MOV.U32 R44, RZ, RZ, R12 ;  /* 0x000000ffff2c7224 */ /* 0x000fe200078e000c */
[----:B------:R-:W-:Y:S01]  /*0e20*/  MOV R43, 0x405e0000 ;  /* 0x405e0000002b7802 */ /* 0x000fe20000000f00 */
[----:B------:R-:W-:Y:S01]  /*0e30*/  IMAD.MOV.U32 R45, RZ, RZ, R13 ;  /* 0x000000ffff2d7224 */ /* 0x000fe200078e000d */
[----:B------:R-:W-:-:S07]  /*0e40*/  MOV R4, 0xe60 ;  /* 0x00000e6000047802 */ /* 0x000fce0000000f00 */
[----:B-----5:R-:W-:Y:S05]  /*0e50*/  CALL.REL.NOINC `($__internal_0_$__cuda_sm20_div_rn_f64_full) ;  /* 0x0000001000ac7944 */ /* 0x020fea0003c00000 */
[----:B------:R-:W-:-:S07]  /*0e60*/  IMAD.MOV.U32 R7, RZ, RZ, R3 ;  /* 0x000000ffff077224 */ /* 0x000fce00078e0003 */
.L_x_10:
        /* <DEDUP_REMOVED lines=16> */
[----:B------:R-:W-:-:S05]  /*0f70*/  FFMA R3, RZ, 4.203125, R5 ;  /* 0x40868000ff037823 */ /* 0x000fca0000000005 */
        /* <DEDUP_REMOVED lines=9> */
.L_x_11:
        /* <DEDUP_REMOVED lines=16> */
[----:B------:R-:W-:-:S05]  /*1110*/  FFMA R3, RZ, 5.615234375, R7 ;  /* 0x40b3b000ff037823 */ /* 0x000fca0000000007 */
[----:B------:R-:W-:-:S13]  /*1120*/  FSETP.GT.AND P0, PT, |R3|, 1.469367938527859385e-39, PT ;  /* 0x001000000300780b */ /* 0x000fda0003f04200 */
[----:B0-----:R-:W-:Y:S05]  /*1130*/  @P0 BRA P1, `(.L_x_12) ;  /* 0x0000000000180947 */ /* 0x001fea0000800000 */
[----:B------:R-:W-:Y:S01]  /*1140*/  IMAD.MOV.U32 R44, RZ, RZ, R12 ;  /* 0x000000ffff2c7224 */ /* 0x000fe200078e000c */
[----:B------:R-:W-:Y:S01]  /*1150*/  MOV R4, 0x1190 ;  /* 0x0000119000047802 */ /* 0x000fe20000000f00 */
[----:B------:R-:W-:Y:S02]  /*1160*/  IMAD.MOV.U32 R45, RZ, RZ, R13 ;  /* 0x000000ffff2d7224 */ /* 0x000fe400078e000d */
[----:B------:R-:W-:-:S07]  /*1170*/  IMAD.MOV.U32 R43, RZ, RZ, 0x40b3b000 ;  /* 0x40b3b000ff2b7424 */ /* 0x000fce00078e00ff */
[----:B-----5:R-:W-:Y:S05]  /*1180*/  CALL.REL.NOINC `($__internal_0_$__cuda_sm20_div_rn_f64_full) ;  /* 0x0000000c00e07944 */ /* 0x020fea0003c00000 */
[----:B------:R-:W-:-:S07]  /*1190*/  IMAD.MOV.U32 R7, RZ, RZ, R3 ;  /* 0x000000ffff077224 */ /* 0x000fce00078e0003 */
.L_x_12:
[----:B------:R0:W5:Y:S01]  /*11a0*/  LDG.E.64 R14, desc[UR36][R38.64+0xfa00] ;  /* 0x00fa0024260e7981 */ /* 0x000162000c1e1b00 */
[----:B------:R-:W1:Y:S01]  /*11b0*/  MUFU.RCP64H R5, 40320 ;  /* 0x40e3b00000057908 */ /* 0x000e620000001800 */
[----:B------:R-:W-:Y:S01]  /*11c0*/  IMAD.MOV.U32 R40, RZ, RZ, 0x0 ;  /* 0x00000000ff287424 */ /* 0x000fe200078e00ff */
[----:B------:R-:W-:Y:S01]  /*11d0*/  MOV R41, 0x3ff00000 ;  /* 0x3ff0000000297802 */ /* 0x000fe20000000f00 */
[----:B------:R-:W-:Y:S01]  /*11e0*/  IMAD.MOV.U32 R4, RZ, RZ, 0x1 ;  /* 0x00000001ff047424 */ /* 0x000fe200078e00ff */
[----:B------:R-:W-:Y:S02]  /*11f0*/  DMUL R12, R20, R12 ;  /* 0x0000000c140c7228 */ /* 0x000fe40000000000 */
[----:B-----5:R-:W-:-:S08]  /*1200*/  DFMA R50, R50, R6, R52 ;  /* 0x000000063232722b */ /* 0x020fd00000000034 */
        /* <DEDUP_REMOVED lines=9> */
[----:B------:R-:W-:-:S05]  /*12a0*/  FFMA R3, RZ, 7.115234375, R5 ;  /* 0x40e3b000ff037823 */ /* 0x000fca0000000005 */
        /* <DEDUP_REMOVED lines=9> */
.L_x_13:
[----:B------:R-:W5:Y:S01]  /*1340*/  LDG.E.64 R38, desc[UR36][R38.64+0x11940] ;  /* 0x0119402426267981 */ /* 0x000f62000c1e1b00 */
[----:B------:R-:W0:Y:S01]  /*1350*/  MUFU.RCP64H R7, 362880 ;  /* 0x4116260000077908 */ /* 0x000e220000001800 */
[----:B------:R-:W-:Y:S01]  /*1360*/  IMAD.MOV.U32 R40, RZ, RZ, 0x0 ;  /* 0x00000000ff287424 */ /* 0x000fe200078e00ff */
[----:B------:R-:W-:Y:S01]  /*1370*/  DMUL R44, R20, R12 ;  /* 0x0000000c142c7228 */ /* 0x000fe20000000000 */
[----:B------:R-:W-:Y:S01]  /*1380*/  IMAD.MOV.U32 R41, RZ, RZ, 0x3ff00000 ;  /* 0x3ff00000ff297424 */ /* 0x000fe200078e00ff */
[----:B------:R-:W-:Y:S01]  /*1390*/  DFMA R14, R14, R4, R50 ;  /* 0x000000040e0e722b */ /* 0x000fe20000000032 */
[----:B------:R-:W-:-:S07]  /*13a0*/  IMAD.MOV.U32 R6, RZ, RZ, 0x1 ;  /* 0x00000001ff067424 */ /* 0x000fce00078e00ff */
[----:B------:R-:W-:Y:S01]  /*13b0*/  FSETP.GEU.AND P1, PT, |R45|, 6.5827683646048100446e-37, PT ;  /* 0x036000002d00780b */ /* 0x000fe20003f2e200 */
[----:B0-----:R-:W-:-:S08]  /*13c0*/  DFMA R10, R6, -362880, R40 ;  /* 0xc1162600060a782b */ /* 0x001fd00000000028 */
[----:B------:R-:W-:-:S08]  /*13d0*/  DFMA R10, R10, R10, R10 ;  /* 0x0000000a0a0a722b */ /* 0x000fd0000000000a */
[----:B------:R-:W-:-:S08]  /*13e0*/  DFMA R10, R6, R10, R6 ;  /* 0x0000000a060a722b */ /* 0x000fd00000000006 */
[----:B------:R-:W-:-:S08]  /*13f0*/  DFMA R6, R10, -362880, R40 ;  /* 0xc11626000a06782b */ /* 0x000fd00000000028 */
[----:B------:R-:W-:-:S08]  /*1400*/  DFMA R6, R10, R6, R10 ;  /* 0x000000060a06722b */ /* 0x000fd0000000000a */
[----:B------:R-:W-:-:S08]  /*1410*/  DMUL R10, R44, R6 ;  /* 0x000000062c0a7228 */ /* 0x000fd00000000000 */
[----:B------:R-:W-:-:S08]  /*1420*/  DFMA R12, R10, -362880, R44 ;  /* 0xc11626000a0c782b */ /* 0x000fd0000000002c */
[----:B------:R-:W-:-:S10]  /*1430*/  DFMA R6, R6, R12, R10 ;  /* 0x0000000c0606722b */ /* 0x000fd4000000000a */
[----:B------:R-:W-:-:S05]  /*1440*/  FFMA R3, RZ, 9.38427734375, R7 ;  /* 0x41162600ff037823 */ /* 0x000fca0000000007 */
[----:B------:R-:W-:-:S13]  /*1450*/  FSETP.GT.AND P0, PT, |R3|, 1.469367938527859385e-39, PT ;  /* 0x001000000300780b */ /* 0x000fda0003f04200 */
[----:B------:R-:W-:Y:S05]  /*1460*/  @P0 BRA P1, `(.L_x_14) ;  /* 0x0000000000100947 */ /* 0x000fea0000800000 */
[----:B------:R-:W-:Y:S01]  /*1470*/  IMAD.MOV.U32 R43, RZ, RZ, 0x41162600 ;  /* 0x41162600ff2b7424 */ /* 0x000fe200078e00ff */
[----:B------:R-:W-:-:S07]  /*1480*/  MOV R4, 0x14a0 ;  /* 0x000014a000047802 */ /* 0x000fce0000000f00 */
[----:B-----5:R-:W-:Y:S05]  /*1490*/  CALL.REL.NOINC `($__internal_0_$__cuda_sm20_div_rn_f64_full) ;  /* 0x0000000c001c7944 */ /* 0x020fea0003c00000 */
[----:B------:R-:W-:-:S07]  /*14a0*/  IMAD.MOV.U32 R7, RZ, RZ, R3 ;  /* 0x000000ffff077224 */ /* 0x000fce00078e0003 */
.L_x_14:
[----:B-----5:R-:W-:Y:S01]  /*14b0*/  DFMA R14, R38, R6, R14 ;  /* 0x00000006260e722b */ /* 0x020fe2000000000e */
[----:B------:R-:W-:Y:S01]  /*14c0*/  SHF.R.S32.HI R17, RZ, 0x1f, R16 ;  /* 0x0000001fff117819 */ /* 0x000fe20000011410 */
[----:B------:R0:W-:Y:S01]  /*14d0*/  STL.64 [R1+0x8], R8 ;  /* 0x0000080801007387 */ /* 0x0001e20000100a00 */
[----:B------:R-:W-:Y:S01]  /*14e0*/  MOV R38, 0x0 ;  /* 0x0000000000267802 */ /* 0x000fe20000000f00 */
[----:B------:R-:W1:Y:S01]  /*14f0*/  LDCU.64 UR4, c[0x4][0x8] ;  /* 0x01000100ff0477ac */ /* 0x000e620008000a00 */
[----:B------:R-:W-:Y:S01]  /*1500*/  IMAD.MOV.U32 R6, RZ, RZ, R18 ;  /* 0x000000ffff067224 */ /* 0x000fe200078e0012 */
[----:B------:R0:W-:Y:S01]  /*1510*/  STL.64 [R1], R16 ;  /* 0x0000001001007387 */ /* 0x0001e20000100a00 */
[----:B------:R0:W2:Y:S01]  /*1520*/  LDC.64 R10, c[0x4][R38] ;  /* 0x01000000260a7b82 */ /* 0x0000a20000000a00 */
[----:B------:R-:W-:Y:S02]  /*1530*/  IMAD.MOV.U32 R7, RZ, RZ, R2 ;  /* 0x000000ffff077224 */ /* 0x000fe400078e0002 */
[----:B------:R0:W-:Y:S01]  /*1540*/  STL.64 [R1+0x10], R14 ;  /* 0x0000100e01007387 */ /* 0x0001e20000100a00 */
[----:B-1----:R-:W-:-:S02]  /*1550*/  IMAD.U32 R4, RZ, RZ, UR4 ;  /* 0x00000004ff047e24 */ /* 0x002fc4000f8e00ff */
[----:B0-----:R-:W-:-:S07]  /*1560*/  IMAD.U32 R5, RZ, RZ, UR5 ;  /* 0x00000005ff057e24 */ /* 0x001fce000f8e00ff */
[----:B------:R-:W-:-:S07]  /*1570*/  LEPC R20, `(.L_x_15) ;  /* 0x000000001014794e */ /* 0x000fce0000000000 */
[----:B--2---:R-:W-:Y:S05]  /*1580*/  CALL.ABS.NOINC R10 ;  /* 0x000000000a007343 */ /* 0x004fea0003c00000 */
.L_x_15:
[----:B------:R-:W0:Y:S01]  /*1590*/  LDC.64 R4, c[0x0][0x380] ;  /* 0x0000e000ff047b82 */ /* 0x000e220000000a00 */
[----:B------:R-:W1:Y:S01]  /*15a0*/  LDCU.64 UR4, c[0x4][0x10] ;  /* 0x01000200ff0477ac */ /* 0x000e620008000a00 */
[----:B0-----:R1:W2:Y:S06]  /*15b0*/  LDG.E.64 R6, desc[UR36][R4.64+0x13880] ;  /* 0x0138802404067981 */ /* 0x0012ac000c1e1b00 */
[----:B------:R0:W3:Y:S01]  /*15c0*/  LDC.64 R8, c[0x4][R38] ;  /* 0x0100000026087b82 */ /* 0x0000e20000000a00 */
[----:B-1----:R-:W-:Y:S02]  /*15d0*/  IMAD.U32 R4, RZ, RZ, UR4 ;  /* 0x00000004ff047e24 */ /* 0x002fe4000f8e00ff */
[----:B------:R-:W-:Y:S01]  /*15e0*/  IMAD.U32 R5, RZ, RZ, UR5 ;  /* 0x00000005ff057e24 */ /* 0x000fe2000f8e00ff */
[----:B--2---:R-:W1:Y:S02]  /*15f0*/  F2I.S64.F64 R6, R6 ;  /* 0x0000000600067311 */ /* 0x004e640000301900 */
[----:B-1----:R-:W-:Y:S01]  /*1600*/  LOP3.LUT P0, RZ, R6, 0xff, RZ, 0xc0, !PT ;  /* 0x000000ff06ff7812 */ /* 0x002fe2000780c0ff */
[----:B------:R-:W-:-:S03]  /*1610*/  IMAD.MOV.U32 R7, RZ, RZ, R2 ;  /* 0x000000ffff077224 */ /* 0x000fc600078e0002 */
[----:B------:R-:W-:Y:S02]  /*1620*/  SEL R0, R6, 0x5f, P0 ;  /* 0x0000005f06007807 */ /* 0x000fe40000000000 */
[----:B------:R-:W-:Y:S02]  /*1630*/  MOV R6, R18 ;  /* 0x0000001200067202 */ /* 0x000fe40000000f00 */
[----:B------:R-:W-:-:S04]  /*1640*/  LOP3.LUT R0, R0, 0xffff, RZ, 0xc0, !PT ;  /* 0x0000ffff00007812 */ /* 0x000fc800078ec0ff */
[----:B------:R-:W-:-:S05]  /*1650*/  PRMT R0, R0, 0x8880, RZ ;  /* 0x0000888000007816 */ /* 0x000fca00000000ff */
[----:B---3--:R0:W-:Y:S02]  /*1660*/  STL [R1], R0 ;  /* 0x0000000001007387 */ /* 0x0081e40000100800 */
[----:B------:R-:W-:-:S07]  /*1670*/  LEPC R20, `(.L_x_16) ;  /* 0x000000001014794e */ /* 0x000fce0000000000 */
[----:B0-----:R-:W-:Y:S05]  /*1680*/  CALL.ABS.NOINC R8 ;  /* 0x0000000008007343 */ /* 0x001fea0003c00000 */
.L_x_16:
        /* <DEDUP_REMOVED lines=9> */
[----:B------:R-:W-:Y:S01]  /*1720*/  SEL R0, R6, 0x5f, P0 ;  /* 0x0000005f06007807 */ /* 0x000fe20000000000 */
[----:B------:R-:W-:-:S03]  /*1730*/  IMAD.MOV.U32 R6, RZ, RZ, R18 ;  /* 0x000000ffff067224 */ /* 0x000fc600078e0012 */
[----:B------:R-:W-:-:S04]  /*1740*/  LOP3.LUT R0, R0, 0xffff, RZ, 0xc0, !PT ;  /* 0x0000ffff00007812 */ /* 0x000fc800078ec0ff */
[----:B------:R-:W-:-:S05]  /*1750*/  PRMT R0, R0, 0x8880, RZ ;  /* 0x0000888000007816 */ /* 0x000fca00000000ff */
[----:B---3--:R0:W-:Y:S02]  /*1760*/  STL [R1], R0 ;  /* 0x0000000001007387 */ /* 0x0081e40000100800 */
[----:B------:R-:W-:-:S07]  /*1770*/  LEPC R20, `(.L_x_17) ;  /* 0x000000001014794e */ /* 0x000fce0000000000 */
[----:B0-----:R-:W-:Y:S05]  /*1780*/  CALL.ABS.NOINC R8 ;  /* 0x0000000008007343 */ /* 0x001fea0003c00000 */
.L_x_17:
        /* <DEDUP_REMOVED lines=16> */
.L_x_18:
        /* <DEDUP_REMOVED lines=16> */
.L_x_19:
        /* <DEDUP_REMOVED lines=16> */
.L_x_20:
[----:B------:R-:W0:Y:S01]  /*1a90*/  LDC.64 R4, c[0x0][0x380] ;  /* 0x0000e000ff047b82 */ /* 0x000e220000000a00 */
[----:B------:R-:W1:Y:S01]  /*1aa0*/  LDCU.64 UR4, c[0x4][0x10] ;  /* 0x01000200ff0477ac */ /* 0x000e620008000a00 */
[----:B0-----:R1:W2:Y:S06]  /*1ab0*/  LDG.E.64 R6, desc[UR36][R4.64+0x14820] ;  /* 0x0148202404067981 */ /* 0x0012ac000c1e1b00 */
[----:B------:R0:W3:Y:S01]  /*1ac0*/  LDC.64 R8, c[0x4][R38] ;  /* 0x0100000026087b82 */ /* 0x0000e20000000a00 */
[----:B-1----:R-:W-:Y:S01]  /*1ad0*/  MOV R4, UR4 ;  /* 0x0000000400047c02 */ /* 0x002fe20008000f00 */
        /* <DEDUP_REMOVED lines=11> */
.L_x_21:
        /* <DEDUP_REMOVED lines=16> */
.L_x_22:
        /* <DEDUP_REMOVED lines=16> */
.L_x_23:
        /* <DEDUP_REMOVED lines=16> */
.L_x_24:
        /* <DEDUP_REMOVED lines=16> */
.L_x_25:
[----:B------:R-:W0:Y:S01]  /*1f90*/  LDC.64 R38, c[0x4][R38] ;  /* 0x0100000026267b82 */ /* 0x000e220000000a00 */
[----:B------:R-:W1:Y:S01]  /*1fa0*/  LDCU.64 UR4, c[0x4][0x18] ;  /* 0x01000300ff0477ac */ /* 0x000e620008000a00 */
[----:B------:R-:W-:Y:S01]  /*1fb0*/  CS2R R6, SRZ ;  /* 0x0000000000067805 */ /* 0x000fe2000001ff00 */
[----:B-1----:R-:W-:Y:S02]  /*1fc0*/  IMAD.U32 R4, RZ, RZ, UR4 ;  /* 0x00000004ff047e24 */ /* 0x002fe4000f8e00ff */
[----:B------:R-:W-:-:S07]  /*1fd0*/  IMAD.U32 R5, RZ, RZ, UR5 ;  /* 0x00000005ff057e24 */ /* 0x000fce000f8e00ff */
[----:B------:R-:W-:-:S07]  /*1fe0*/  LEPC R20, `(.L_x_7) ;  /* 0x000000001014794e */ /* 0x000fce0000000000 */
[----:B0-----:R-:W-:Y:S05]  /*1ff0*/  CALL.ABS.NOINC R38 ;  /* 0x0000000026007343 */ /* 0x001fea0003c00000 */
.L_x_7:
[----:B------:R-:W-:Y:S05]  /*2000*/  WARPSYNC.ALL ;  /* 0x0000000000007948 */ /* 0x000fea0003800000 */
[----:B------:R-:W-:Y:S06]  /*2010*/  BAR.SYNC.DEFER_BLOCKING 0x0 ;  /* 0x0000000000007b1d */ /* 0x000fec0000010000 */
.L_x_6:
[----:B------:R-:W-:Y:S02]  /*2020*/  ISETP.NE.AND P1, PT, R22, RZ, PT ;  /* 0x000000ff1600720c */ /* 0x000fe40003f25270 */
[----:B------:R-:W-:-:S11]  /*2030*/  LOP3.LUT P0, RZ, R19, UR38, RZ, 0xfc, !PT ;  /* 0x0000002613ff7c12 */ /* 0x000fd6000f80fcff */
[----:B------:R-:W2:Y:S01]  /*2040*/  @!P1 S2R R3, SR_CgaCtaId ;  /* 0x0000000000039919 */ /* 0x000ea20000008800 */
[----:B------:R-:W-:Y:S01]  /*2050*/  @!P1 MOV R0, 0x400 ;  /* 0x0000040000009802 */ /* 0x000fe20000000f00 */
[----:B01----:R-:W0:Y:S03]  /*2060*/  @!P0 LDC.64 R4, c[0x0][0x398] ;  /* 0x0000e600ff048b82 */ /* 0x003e260000000a00 */
[----:B--2---:R-:W-:-:S05]  /*2070*/  @!P1 LEA R3, R3, R0, 0x18 ;  /* 0x0000000003039211 */ /* 0x004fca00078ec0ff */
[----:B------:R1:W-:Y:S01]  /*2080*/  @!P1 STS [R3], R16 ;  /* 0x0000001003009388 */ /* 0x0003e20000000800 */
[----:B------:R-:W-:Y:S06]  /*2090*/  BAR.SYNC.DEFER_BLOCKING 0x0 ;  /* 0x0000000000007b1d */ /* 0x000fec0000010000 */
[----:B0-----:R1:W-:Y:S02]  /*20a0*/  @!P0 STG.E.STRONG.SYS desc[UR36][R4.64], R16 ;  /* 0x0000001004008986 */ /* 0x0013e4000c115924 */
[----:B------:R-:W-:Y:S06]  /*20b0*/  BAR.SYNC.DEFER_BLOCKING 0x0 ;  /* 0x0000000000007b1d */ /* 0x000fec0000010000 */
.L_x_0:
[----:B-1----:R-:W0:Y:S02]  /*20c0*/  LDC.64 R4, c[0x0][0x390] ;  /* 0x0000e400ff047b82 */ /* 0x002e240000000a00 */
[----:B0-----:R-:W2:Y:S02]  /*20d0*/  LDG.E.STRONG.SYS R4, desc[UR36][R4.64] ;  /* 0x0000002404047981 */ /* 0x001ea4000c1f5900 */
[----:B--2---:R-:W-:-:S13]  /*20e0*/  ISETP.NE.AND P0, PT, R4, RZ, PT ;  /* 0x000000ff0400720c */ /* 0x004fda0003f05270 */
[----:B------:R-:W-:Y:S05]  /*20f0*/  @!P0 BRA `(.L_x_26) ;  /* 0xffffffe400008947 */ /* 0x000fea000383ffff */
[----:B------:R-:W-:Y:S05]  /*2100*/  EXIT ;  /* 0x000000000000794d */ /* 0x000fea0003800000 */
        .weak           $__internal_0_$__cuda_sm20_div_rn_f64_full
        .type           $__internal_0_$__cuda_sm20_div_rn_f64_full,@function
        .size           $__internal_0_$__cuda_sm20_div_rn_f64_full,(.L_x_33 - $__internal_0_$__cuda_sm20_div_rn_f64_full)
$__internal_0_$__cuda_sm20_div_rn_f64_full:
[C---:B------:R-:W-:Y:S01]  /*2110*/  FSETP.GEU.AND P0, PT, |R43|.reuse, 1.469367938527859385e-39, PT ;  /* 0x001000002b00780b */ /* 0x040fe20003f0e200 */
[--C-:B------:R-:W-:Y:S01]  /*2120*/  IMAD.MOV.U32 R42, RZ, RZ, R0.reuse ;  /* 0x000000ffff2a7224 */ /* 0x100fe200078e0000 */
[----:B------:R-:W-:Y:S01]  /*2130*/  LOP3.LUT R40, R43, 0x800fffff, RZ, 0xc0, !PT ;  /* 0x800fffff2b287812 */ /* 0x000fe200078ec0ff */
[----:B------:R-:W-:Y:S01]  /*2140*/  IMAD.MOV.U32 R46, RZ, RZ, 0x1 ;  /* 0x00000001ff2e7424 */ /* 0x000fe200078e00ff */
[C---:B------:R-:W-:Y:S01]  /*2150*/  FSETP.GEU.AND P2, PT, |R45|.reuse, 1.469367938527859385e-39, PT ;  /* 0x001000002d00780b */ /* 0x040fe20003f4e200 */
[----:B------:R-:W-:Y:S01]  /*2160*/  IMAD.MOV.U32 R5, RZ, RZ, 0x1ca00000 ;  /* 0x1ca00000ff057424 */ /* 0x000fe200078e00ff */
[----:B------:R-:W-:Y:S01]  /*2170*/  LOP3.LUT R41, R40, 0x3ff00000, RZ, 0xfc, !PT ;  /* 0x3ff0000028297812 */ /* 0x000fe200078efcff */
[----:B------:R-:W-:Y:S01]  /*2180*/  IMAD.MOV.U32 R40, RZ, RZ, R0 ;  /* 0x000000ffff287224 */ /* 0x000fe200078e0000 */
[----:B------:R-:W-:Y:S01]  /*2190*/  LOP3.LUT R3, R45, 0x7ff00000, RZ, 0xc0, !PT ;  /* 0x7ff000002d037812 */ /* 0x000fe200078ec0ff */
[----:B------:R-:W-:Y:S01]  /*21a0*/  BSSY.RECONVERGENT B0, `(.L_x_27) ;  /* 0x0000054000007945 */ /* 0x000fe20003800200 */
[----:B------:R-:W-:-:S03]  /*21b0*/  LOP3.LUT R7, R43, 0x7ff00000, RZ, 0xc0, !PT ;  /* 0x7ff000002b077812 */ /* 0x000fc600078ec0ff */
[----:B------:R-:W-:Y:S01]  /*21c0*/  @!P0 DMUL R40, R42, 8.98846567431157953865e+307 ;  /* 0x7fe000002a288828 */ /* 0x000fe20000000000 */
[----:B------:R-:W-:-:S03]  /*21d0*/  ISETP.GE.U32.AND P1, PT, R3, R7, PT ;  /* 0x000000070300720c */ /* 0x000fc60003f26070 */
[----:B------:R-:W-:Y:S01]  /*21e0*/  @!P2 LOP3.LUT R6, R43, 0x7ff00000, RZ, 0xc0, !PT ;  /* 0x7ff000002b06a812 */ /* 0x000fe200078ec0ff */
[----:B------:R-:W-:Y:S01]  /*21f0*/  @!P2 IMAD.MOV.U32 R10, RZ, RZ, RZ ;  /* 0x000000ffff0aa224 */ /* 0x000fe200078e00ff */
[----:B------:R-:W0:Y:S02]  /*2200*/  MUFU.RCP64H R47, R41 ;  /* 0x00000029002f7308 */ /* 0x000e240000001800 */
[----:B------:R-:W-:Y:S02]  /*2210*/  @!P2 ISETP.GE.U32.AND P3, PT, R3, R6, PT ;  /* 0x000000060300a20c */ /* 0x000fe40003f66070 */
[----:B------:R-:W-:Y:S02]  /*2220*/  @!P0 LOP3.LUT R7, R41, 0x7ff00000, RZ, 0xc0, !PT ;  /* 0x7ff0000029078812 */ /* 0x000fe400078ec0ff */
[----:B------:R-:W-:-:S04]  /*2230*/  @!P2 SEL R11, R5, 0x63400000, !P3 ;  /* 0x63400000050ba807 */ /* 0x000fc80005800000 */
[----:B------:R-:W-:-:S04]  /*2240*/  @!P2 LOP3.LUT R6, R11, 0x80000000, R45, 0xf8, !PT ;  /* 0x800000000b06a812 */ /* 0x000fc800078ef82d */
[----:B------:R-:W-:Y:S01]  /*2250*/  @!P2 LOP3.LUT R11, R6, 0x100000, RZ, 0xfc, !PT ;  /* 0x00100000060ba812 */ /* 0x000fe200078efcff */
[----:B------:R-:W-:Y:S01]  /*2260*/  IMAD.MOV.U32 R6, RZ, RZ, R3 ;  /* 0x000000ffff067224 */ /* 0x000fe200078e0003 */
[----:B0-----:R-:W-:-:S08]  /*2270*/  DFMA R48, R46, -R40, 1 ;  /* 0x3ff000002e30742b */ /* 0x001fd00000000828 */
[----:B------:R-:W-:-:S08]  /*2280*/  DFMA R48, R48, R48, R48 ;  /* 0x000000303030722b */ /* 0x000fd00000000030 */
[----:B------:R-:W-:Y:S01]  /*2290*/  DFMA R48, R46, R48, R46 ;  /* 0x000000302e30722b */ /* 0x000fe2000000002e */
[----:B------:R-:W-:Y:S01]  /*22a0*/  SEL R47, R5, 0x63400000, !P1 ;  /* 0x63400000052f7807 */ /* 0x000fe20004800000 */
[----:B------:R-:W-:-:S03]  /*22b0*/  IMAD.MOV.U32 R46, RZ, RZ, R44 ;  /* 0x000000ffff2e7224 */ /* 0x000fc600078e002c */
[----:B------:R-:W-:-:S03]  /*22c0*/  LOP3.LUT R47, R47, 0x800fffff, R45, 0xf8, !PT ;  /* 0x800fffff2f2f7812 */ /* 0x000fc600078ef82d */
[----:B------:R-:W-:-:S03]  /*22d0*/  DFMA R54, R48, -R40, 1 ;  /* 0x3ff000003036742b */ /* 0x000fc60000000828 */
[----:B------:R-:W-:-:S05]  /*22e0*/  @!P2 DFMA R46, R46, 2, -R10 ;  /* 0x400000002e2ea82b */ /* 0x000fca000000080a */
[----:B------:R-:W-:-:S05]  /*22f0*/  DFMA R54, R48, R54, R48 ;  /* 0x000000363036722b */ /* 0x000fca0000000030 */
[----:B------:R-:W-:-:S03]  /*2300*/  @!P2 LOP3.LUT R6, R47, 0x7ff00000, RZ, 0xc0, !PT ;  /* 0x7ff000002f06a812 */ /* 0x000fc600078ec0ff */
[----:B------:R-:W-:-:S08]  /*2310*/  DMUL R10, R54, R46 ;  /* 0x0000002e360a7228 */ /* 0x000fd00000000000 */
[----:B------:R-:W-:-:S08]  /*2320*/  DFMA R48, R10, -R40, R46 ;  /* 0x800000280a30722b */ /* 0x000fd0000000002e */
[----:B------:R-:W-:Y:S01]  /*2330*/  DFMA R48, R54, R48, R10 ;  /* 0x000000303630722b */ /* 0x000fe2000000000a */
[----:B------:R-:W-:-:S05]  /*2340*/  VIADD R10, R6, 0xffffffff ;  /* 0xffffffff060a7836 */ /* 0x000fca0000000000 */
[----:B------:R-:W-:Y:S01]  /*2350*/  ISETP.GT.U32.AND P0, PT, R10, 0x7feffffe, PT ;  /* 0x7feffffe0a00780c */ /* 0x000fe20003f04070 */
[----:B------:R-:W-:-:S05]  /*2360*/  VIADD R10, R7, 0xffffffff ;  /* 0xffffffff070a7836 */ /* 0x000fca0000000000 */
[----:B------:R-:W-:-:S13]  /*2370*/  ISETP.GT.U32.OR P0, PT, R10, 0x7feffffe, P0 ;  /* 0x7feffffe0a00780c */ /* 0x000fda0000704470 */
[----:B------:R-:W-:Y:S05]  /*2380*/  @P0 BRA `(.L_x_28) ;  /* 0x0000000000740947 */ /* 0x000fea0003800000 */
[----:B------:R-:W-:Y:S01]  /*2390*/  LOP3.LUT R6, R43, 0x7ff00000, RZ, 0xc0, !PT ;  /* 0x7ff000002b067812 */ /* 0x000fe200078ec0ff */
[----:B------:R-:W-:-:S03]  /*23a0*/  IMAD.MOV.U32 R44, RZ, RZ, RZ ;  /* 0x000000ffff2c7224 */ /* 0x000fc600078e00ff */
[CC--:B------:R-:W-:Y:S02]  /*23b0*/  VIADDMNMX R7, R3.reuse, -R6.reuse, 0xb9600000, !PT ;  /* 0xb960000003077446 */ /* 0x0c0fe40007800906 */
[----:B------:R-:W-:Y:S02]  /*23c0*/  ISETP.GE.U32.AND P0, PT, R3, R6, PT ;  /* 0x000000060300720c */ /* 0x000fe40003f06070 */
[----:B------:R-:W-:Y:S02]  /*23d0*/  VIMNMX R7, PT, PT, R7, 0x46a00000, PT ;  /* 0x46a0000007077848 */ /* 0x000fe40003fe0100 */
[----:B------:R-:W-:-:S05]  /*23e0*/  SEL R6, R5, 0x63400000, !P0 ;  /* 0x6340000005067807 */ /* 0x000fca0004000000 */
[----:B------:R-:W-:-:S04]  /*23f0*/  IMAD.IADD R6, R7, 0x1, -R6 ;  /* 0x0000000107067824 */ /* 0x000fc800078e0a06 */
[----:B------:R-:W-:-:S06]  /*2400*/  VIADD R45, R6, 0x7fe00000 ;  /* 0x7fe00000062d7836 */ /* 0x000fcc0000000000 */
[----:B------:R-:W-:-:S10]  /*2410*/  DMUL R10, R48, R44 ;  /* 0x0000002c300a7228 */ /* 0x000fd40000000000 */
[----:B------:R-:W-:-:S13]  /*2420*/  FSETP.GTU.AND P0, PT, |R11|, 1.469367938527859385e-39, PT ;  /* 0x001000000b00780b */ /* 0x000fda0003f0c200 */
[----:B------:R-:W-:Y:S05]  /*2430*/  @P0 BRA `(.L_x_29) ;  /* 0x0000000000a80947 */ /* 0x000fea0003800000 */
[----:B------:R-:W-:Y:S01]  /*2440*/  DFMA R46, R48, -R40, R46 ;  /* 0x80000028302e722b */ /* 0x000fe2000000002e */
[----:B------:R-:W-:-:S09]  /*2450*/  IMAD.MOV.U32 R44, RZ, RZ, RZ ;  /* 0x000000ffff2c7224 */ /* 0x000fd200078e00ff */
[C---:B------:R-:W-:Y:S02]  /*2460*/  FSETP.NEU.AND P0, PT, R47.reuse, RZ, PT ;  /* 0x000000ff2f00720b */ /* 0x040fe40003f0d000 */
[----:B------:R-:W-:-:S04]  /*2470*/  LOP3.LUT R3, R47, 0x80000000, R43, 0x48, !PT ;  /* 0x800000002f037812 */ /* 0x000fc800078e482b */
[----:B------:R-:W-:-:S07]  /*2480*/  LOP3.LUT R45, R3, R45, RZ, 0xfc, !PT ;  /* 0x0000002d032d7212 */ /* 0x000fce00078efcff */
[----:B------:R-:W-:Y:S05]  /*2490*/  @!P0 BRA `(.L_x_29) ;  /* 0x0000000000908947 */ /* 0x000fea0003800000 */
[----:B------:R-:W-:Y:S01]  /*24a0*/  IMAD.MOV R41, RZ, RZ, -R6 ;  /* 0x000000ffff297224 */ /* 0x000fe200078e0a06 */
[----:B------:R-:W-:Y:S02]  /*24b0*/  MOV R40, RZ ;  /* 0x000000ff00287202 */ /* 0x000fe40000000f00 */
[----:B------:R-:W-:-:S04]  /*24c0*/  IADD3 R6, PT, PT, -R6, -0x43300000, RZ ;  /* 0xbcd0000006067810 */ /* 0x000fc80007ffe1ff */
[----:B------:R-:W-:Y:S02]  /*24d0*/  DFMA R40, R10, -R40, R48 ;  /* 0x800000280a28722b */ /* 0x000fe40000000030 */
[----:B------:R-:W-:-:S08]  /*24e0*/  DMUL.RP R48, R48, R44 ;  /* 0x0000002c30307228 */ /* 0x000fd00000008000 */
[----:B------:R-:W-:Y:S02]  /*24f0*/  FSETP.NEU.AND P0, PT, |R41|, R6, PT ;  /* 0x000000062900720b */ /* 0x000fe40003f0d200 */
[----:B------:R-:W-:Y:S02]  /*2500*/  LOP3.LUT R3, R49, R3, RZ, 0x3c, !PT ;  /* 0x0000000331037212 */ /* 0x000fe400078e3cff */
[----:B------:R-:W-:Y:S02]  /*2510*/  FSEL R6, R48, R10, !P0 ;  /* 0x0000000a30067208 */ /* 0x000fe40004000000 */
[----:B------:R-:W-:-:S03]  /*2520*/  FSEL R7, R3, R11, !P0 ;  /* 0x0000000b03077208 */ /* 0x000fc60004000000 */
[----:B------:R-:W-:Y:S02]  /*2530*/  IMAD.MOV.U32 R10, RZ, RZ, R6 ;  /* 0x000000ffff0a7224 */ /* 0x000fe400078e0006 */
[----:B------:R-:W-:Y:S01]  /*2540*/  IMAD.MOV.U32 R11, RZ, RZ, R7 ;  /* 0x000000ffff0b7224 */ /* 0x000fe200078e0007 */
[----:B------:R-:W-:Y:S06]  /*2550*/  BRA `(.L_x_29) ;  /* 0x0000000000607947 */ /* 0x000fec0003800000 */
.L_x_28:
[----:B------:R-:W-:-:S14]  /*2560*/  DSETP.NAN.AND P0, PT, R44, R44, PT ;  /* 0x0000002c2c00722a */ /* 0x000fdc0003f08000 */
[----:B------:R-:W-:Y:S05]  /*2570*/  @P0 BRA `(.L_x_30) ;  /* 0x00000000004c0947 */ /* 0x000fea0003800000 */
[----:B------:R-:W-:-:S14]  /*2580*/  DSETP.NAN.AND P0, PT, R42, R42, PT ;  /* 0x0000002a2a00722a */ /* 0x000fdc0003f08000 */
[----:B------:R-:W-:Y:S05]  /*2590*/  @P0 BRA `(.L_x_31) ;  /* 0x0000000000340947 */ /* 0x000fea0003800000 */
[----:B------:R-:W-:Y:S01]  /*25a0*/  ISETP.NE.AND P0, PT, R6, R7, PT ;  /* 0x000000070600720c */ /* 0x000fe20003f05270 */
[----:B------:R-:W-:Y:S02]  /*25b0*/  IMAD.MOV.U32 R10, RZ, RZ, 0x0 ;  /* 0x00000000ff0a7424 */ /* 0x000fe400078e00ff */
[----:B------:R-:W-:-:S10]  /*25c0*/  IMAD.MOV.U32 R11, RZ, RZ, -0x80000 ;  /* 0xfff80000ff0b7424 */ /* 0x000fd400078e00ff */
[----:B------:R-:W-:Y:S05]  /*25d0*/  @!P0 BRA `(.L_x_29) ;  /* 0x0000000000408947 */ /* 0x000fea0003800000 */
[----:B------:R-:W-:Y:S02]  /*25e0*/  ISETP.NE.AND P0, PT, R6, 0x7ff00000, PT ;  /* 0x7ff000000600780c */ /* 0x000fe40003f05270 */
[----:B------:R-:W-:Y:S02]  /*25f0*/  LOP3.LUT R45, R45, 0x80000000, R43, 0x48, !PT ;  /* 0x800000002d2d7812 */ /* 0x000fe400078e482b */
[----:B------:R-:W-:-:S13]  /*2600*/  ISETP.EQ.OR P0, PT, R7, RZ, !P0 ;  /* 0x000000ff0700720c */ /* 0x000fda0004702670 */
[----:B------:R-:W-:Y:S01]  /*2610*/  @P0 LOP3.LUT R3, R45, 0x7ff00000, RZ, 0xfc, !PT ;  /* 0x7ff000002d030812 */ /* 0x000fe200078efcff */
[----:B------:R-:W-:Y:S02]  /*2620*/  @!P0 IMAD.MOV.U32 R10, RZ, RZ, RZ ;  /* 0x000000ffff0a8224 */ /* 0x000fe400078e00ff */
[----:B------:R-:W-:Y:S02]  /*2630*/  @!P0 IMAD.MOV.U32 R11, RZ, RZ, R45 ;  /* 0x000000ffff0b8224 */ /* 0x000fe400078e002d */
[----:B------:R-:W-:Y:S02]  /*2640*/  @P0 IMAD.MOV.U32 R10, RZ, RZ, RZ ;  /* 0x000000ffff0a0224 */ /* 0x000fe400078e00ff */
[----:B------:R-:W-:Y:S01]  /*2650*/  @P0 IMAD.MOV.U32 R11, RZ, RZ, R3 ;  /* 0x000000ffff0b0224 */ /* 0x000fe200078e0003 */
[----:B------:R-:W-:Y:S06]  /*2660*/  BRA `(.L_x_29) ;  /* 0x00000000001c7947 */ /* 0x000fec0003800000 */
.L_x_31:
[----:B------:R-:W-:Y:S01]  /*2670*/  LOP3.LUT R3, R43, 0x80000, RZ, 0xfc, !PT ;  /* 0x000800002b037812 */ /* 0x000fe200078efcff */
[----:B------:R-:W-:-:S04]  /*2680*/  IMAD.MOV.U32 R10, RZ, RZ, R42 ;  /* 0x000000ffff0a7224 */ /* 0x000fc800078e002a */
[----:B------:R-:W-:Y:S01]  /*2690*/  IMAD.MOV.U32 R11, RZ, RZ, R3 ;  /* 0x000000ffff0b7224 */ /* 0x000fe200078e0003 */
[----:B------:R-:W-:Y:S06]  /*26a0*/  BRA `(.L_x_29) ;  /* 0x00000000000c7947 */ /* 0x000fec0003800000 */
.L_x_30:
[----:B------:R-:W-:Y:S01]  /*26b0*/  LOP3.LUT R3, R45, 0x80000, RZ, 0xfc, !PT ;  /* 0x000800002d037812 */ /* 0x000fe200078efcff */
[----:B------:R-:W-:-:S04]  /*26c0*/  IMAD.MOV.U32 R10, RZ, RZ, R44 ;  /* 0x000000ffff0a7224 */ /* 0x000fc800078e002c */
[----:B------:R-:W-:-:S07]  /*26d0*/  IMAD.MOV.U32 R11, RZ, RZ, R3 ;  /* 0x000000ffff0b7224 */ /* 0x000fce00078e0003 */
.L_x_29:
[----:B------:R-:W-:Y:S05]  /*26e0*/  BSYNC.RECONVERGENT B0 ;  /* 0x0000000000007941 */ /* 0x000fea0003800200 */
.L_x_27:
[----:B------:R-:W-:Y:S02]  /*26f0*/  IMAD.MOV.U32 R5, RZ, RZ, 0x0 ;  /* 0x00000000ff057424 */ /* 0x000fe400078e00ff */
[----:B------:R-:W-:Y:S02]  /*2700*/  IMAD.MOV.U32 R6, RZ, RZ, R10 ;  /* 0x000000ffff067224 */ /* 0x000fe400078e000a */
[----:B------:R-:W-:Y:S01]  /*2710*/  IMAD.MOV.U32 R3, RZ, RZ, R11 ;  /* 0x000000ffff037224 */ /* 0x000fe200078e000b */
[----:B------:R-:W-:Y:S06]  /*2720*/  RET.REL.NODEC R4 `(_Z16persistentKernelPdPViS1_S1_) ;  /* 0xffffffd804347950 */ /* 0x000fec0003c3ffff */
.L_x_32:
[----:B------:R-:W-:-:S00]  /*2730*/  BRA `(.L_x_32) ;  /* 0xfffffffc00fc7947 */ /* 0x000fc0000383ffff */
[----:B------:R-:W-:-:S00]  /*2740*/  NOP ;  /* 0x0000000000007918 */ /* 0x000fc00000000000 */
        /* <DEDUP_REMOVED lines=11> */
.L_x_33:


//--------------------- .nv.global.init           --------------------------
	.section	.nv.global.init,"aw",@progbits
.nv.global.init:
	.type		$str$2,@object
	.size		$str$2,($str$1 - $str$2)
$str$2:
        /*0000*/ 	.byte	0x0a, 0x00
	.type		$str$1,@object
	.size		$str$1,($str - $str$1)
$str$1:
        /*0002*/ 	.byte	0x25, 0x63, 0x00
	.type		$str,@object
	.size		$str,(.L_0 - $str)
$str:
        /*0005*/ 	.byte	0x43, 0x59, 0x43, 0x3d, 0x25, 0x32, 0x6c, 0x6c, 0x64, 0x20, 0x20, 0x74, 0x5f, 0x63, 0x75, 0x72
        /*0015*/ 	.byte	0x3d, 0x25, 0x34, 0x2e, 0x31, 0x66, 0x20, 0x20, 0x74, 0x5f, 0x62, 0x61, 0x63, 0x6b, 0x3d, 0x25
        /*0025*/ 	.byte	0x34, 0x2e, 0x31, 0x66, 0x20, 0x20, 0x6d, 0x73, 0x67, 0x5f, 0x62, 0x61, 0x63, 0x6b, 0x3d, 0x00
.L_0:


//--------------------- .nv.shared._Z16persistentKernelPdPViS1_S1_ --------------------------
	.section	.nv.shared._Z16persistentKernelPdPViS1_S1_,"aw",@nobits
	.sectionflags	@""
	.align	4
.nv.shared._Z16persistentKernelPdPViS1_S1_:
	.zero		1028


//--------------------- .nv.shared.reserved.0     --------------------------
	.section	.nv.shared.reserved.0,"aw",@nobits
	.weak		__nv_reservedSMEM_offset_0_alias
	.size		__nv_reservedSMEM_offset_0_alias, 0, 64
	.other		__nv_reservedSMEM_offset_0_alias,@"STO_CUDA_RESERVED_SHARED STV_DEFAULT"
__nv_reservedSMEM_offset_0_alias:
	.zero		0
	.zero		64


//--------------------- .nv.constant0._Z16persistentKernelPdPViS1_S1_ --------------------------
	.section	.nv.constant0._Z16persistentKernelPdPViS1_S1_,"a",@progbits
	.sectionflags	@""
	.align	4
.nv.constant0._Z16persistentKernelPdPViS1_S1_:
	.zero		928


//--------------------- SYMBOLS --------------------------

	.type		.nv.reservedSmem.offset0,@object
	.size		.nv.reservedSmem.offset0,0x4
	.type		.nv.reservedSmem.cap,@object
	.size		.nv.reservedSmem.cap,0x4
	.type		vprintf,@function
